//
// Generated by NVIDIA NVVM Compiler
//
// Compiler Build ID: CL-36424714
// Cuda compilation tools, release 13.0, V13.0.88
// Based on NVVM 20.0.0
//

.version 9.0
.target sm_100
.address_size 64

	// .globl	_Z16unsharedBlurringP6uchar4S0_ii
// _ZZ14sharedBlurringP6uchar4S0_iiE5chunk has been demoted

.visible .entry _Z16unsharedBlurringP6uchar4S0_ii(
	.param .u64 .ptr .align 1 _Z16unsharedBlurringP6uchar4S0_ii_param_0,
	.param .u64 .ptr .align 1 _Z16unsharedBlurringP6uchar4S0_ii_param_1,
	.param .u32 _Z16unsharedBlurringP6uchar4S0_ii_param_2,
	.param .u32 _Z16unsharedBlurringP6uchar4S0_ii_param_3
)
{
	.reg .pred 	%p<32>;
	.reg .b16 	%rs<55>;
	.reg .b32 	%r<65>;
	.reg .b32 	%f<118>;
	.reg .b64 	%rd<26>;

	ld.param.u64 	%rd7, [_Z16unsharedBlurringP6uchar4S0_ii_param_0];
	ld.param.u64 	%rd6, [_Z16unsharedBlurringP6uchar4S0_ii_param_1];
	ld.param.u32 	%r7, [_Z16unsharedBlurringP6uchar4S0_ii_param_2];
	ld.param.u32 	%r9, [_Z16unsharedBlurringP6uchar4S0_ii_param_3];
	cvta.to.global.u64 	%rd1, %rd7;
	mov.u32 	%r10, %ctaid.x;
	mov.u32 	%r11, %ntid.x;
	mov.u32 	%r12, %tid.x;
	mad.lo.s32 	%r1, %r10, %r11, %r12;
	mov.u32 	%r13, %ctaid.y;
	mov.u32 	%r14, %ntid.y;
	mov.u32 	%r15, %tid.y;
	mad.lo.s32 	%r16, %r13, %r14, %r15;
	setp.ge.s32 	%p3, %r1, %r7;
	setp.ge.s32 	%p4, %r16, %r9;
	or.pred  	%p5, %p3, %p4;
	@%p5 bra 	$L__BB0_20;
	setp.eq.s32 	%p6, %r16, 0;
	add.s32 	%r17, %r16, -1;
	mul.lo.s32 	%r3, %r17, %r7;
	setp.lt.s32 	%p7, %r1, 1;
	cvt.s64.s32 	%rd8, %r3;
	cvt.s64.s32 	%rd2, %r1;
	add.s64 	%rd9, %rd2, %rd8;
	shl.b64 	%rd10, %rd9, 2;
	add.s64 	%rd3, %rd1, %rd10;
	mov.f32 	%f91, 0f00000000;
	or.pred  	%p8, %p6, %p7;
	mov.f32 	%f92, %f91;
	mov.f32 	%f93, %f91;
	@%p8 bra 	$L__BB0_3;
	.pragma "used_bytes_mask 7";
	ld.global.u32 	%r18, [%rd3+-4];
	bfe.u32 	%r19, %r18, 0, 8;
	cvt.u16.u32 	%rs1, %r19;
	and.b16  	%rs2, %rs1, 255;
	bfe.u32 	%r20, %r18, 8, 8;
	cvt.u16.u32 	%rs3, %r20;
	and.b16  	%rs4, %rs3, 255;
	bfe.u32 	%r21, %r18, 16, 8;
	cvt.u16.u32 	%rs5, %r21;
	and.b16  	%rs6, %rs5, 255;
	cvt.rn.f32.u16 	%f93, %rs2;
	cvt.rn.f32.u16 	%f92, %rs4;
	cvt.rn.f32.u16 	%f91, %rs6;
$L__BB0_3:
	setp.eq.s32 	%p9, %r16, 0;
	setp.lt.s32 	%p10, %r1, 0;
	mov.f32 	%f94, 0f00000000;
	or.pred  	%p11, %p9, %p10;
	mov.f32 	%f95, %f94;
	mov.f32 	%f96, %f94;
	@%p11 bra 	$L__BB0_5;
	add.s32 	%r22, %r1, %r3;
	mul.wide.s32 	%rd11, %r22, 4;
	add.s64 	%rd12, %rd1, %rd11;
	.pragma "used_bytes_mask 7";
	ld.global.u32 	%r23, [%rd12];
	bfe.u32 	%r24, %r23, 0, 8;
	cvt.u16.u32 	%rs7, %r24;
	and.b16  	%rs8, %rs7, 255;
	bfe.u32 	%r25, %r23, 8, 8;
	cvt.u16.u32 	%rs9, %r25;
	and.b16  	%rs10, %rs9, 255;
	bfe.u32 	%r26, %r23, 16, 8;
	cvt.u16.u32 	%rs11, %r26;
	and.b16  	%rs12, %rs11, 255;
	cvt.rn.f32.u16 	%f96, %rs8;
	cvt.rn.f32.u16 	%f95, %rs10;
	cvt.rn.f32.u16 	%f94, %rs12;
$L__BB0_5:
	setp.eq.s32 	%p12, %r16, 0;
	add.f32 	%f13, %f93, %f96;
	add.f32 	%f14, %f92, %f95;
	add.f32 	%f15, %f91, %f94;
	add.s32 	%r27, %r1, 1;
	setp.gt.s32 	%p13, %r1, -2;
	setp.lt.s32 	%p14, %r27, %r7;
	and.pred  	%p1, %p13, %p14;
	not.pred 	%p16, %p1;
	mov.f32 	%f97, 0f00000000;
	or.pred  	%p17, %p12, %p16;
	mov.f32 	%f98, %f97;
	mov.f32 	%f99, %f97;
	@%p17 bra 	$L__BB0_7;
	.pragma "used_bytes_mask 7";
	ld.global.u32 	%r28, [%rd3+4];
	bfe.u32 	%r29, %r28, 0, 8;
	cvt.u16.u32 	%rs13, %r29;
	and.b16  	%rs14, %rs13, 255;
	bfe.u32 	%r30, %r28, 8, 8;
	cvt.u16.u32 	%rs15, %r30;
	and.b16  	%rs16, %rs15, 255;
	bfe.u32 	%r31, %r28, 16, 8;
	cvt.u16.u32 	%rs17, %r31;
	and.b16  	%rs18, %rs17, 255;
	cvt.rn.f32.u16 	%f99, %rs14;
	cvt.rn.f32.u16 	%f98, %rs16;
	cvt.rn.f32.u16 	%f97, %rs18;
$L__BB0_7:
	setp.gt.s32 	%p18, %r1, 0;
	add.f32 	%f22, %f13, %f99;
	add.f32 	%f23, %f14, %f98;
	add.f32 	%f24, %f15, %f97;
	mul.lo.s32 	%r4, %r16, %r7;
	setp.le.s32 	%p19, %r1, %r7;
	and.pred  	%p2, %p18, %p19;
	cvt.s64.s32 	%rd13, %r4;
	add.s64 	%rd14, %rd2, %rd13;
	shl.b64 	%rd15, %rd14, 2;
	add.s64 	%rd4, %rd1, %rd15;
	mov.f32 	%f100, 0f00000000;
	not.pred 	%p20, %p2;
	mov.f32 	%f101, %f100;
	mov.f32 	%f102, %f100;
	@%p20 bra 	$L__BB0_9;
	.pragma "used_bytes_mask 7";
	ld.global.u32 	%r32, [%rd4+-4];
	bfe.u32 	%r33, %r32, 0, 8;
	cvt.u16.u32 	%rs19, %r33;
	and.b16  	%rs20, %rs19, 255;
	bfe.u32 	%r34, %r32, 8, 8;
	cvt.u16.u32 	%rs21, %r34;
	and.b16  	%rs22, %rs21, 255;
	bfe.u32 	%r35, %r32, 16, 8;
	cvt.u16.u32 	%rs23, %r35;
	and.b16  	%rs24, %rs23, 255;
	cvt.rn.f32.u16 	%f102, %rs20;
	cvt.rn.f32.u16 	%f101, %rs22;
	cvt.rn.f32.u16 	%f100, %rs24;
$L__BB0_9:
	setp.lt.s32 	%p21, %r1, 0;
	add.f32 	%f31, %f22, %f102;
	add.f32 	%f32, %f23, %f101;
	add.f32 	%f33, %f24, %f100;
	mov.f32 	%f103, 0f00000000;
	mov.f32 	%f104, %f103;
	mov.f32 	%f105, %f103;
	@%p21 bra 	$L__BB0_11;
	add.s32 	%r36, %r1, %r4;
	mul.wide.s32 	%rd16, %r36, 4;
	add.s64 	%rd17, %rd1, %rd16;
	.pragma "used_bytes_mask 7";
	ld.global.u32 	%r37, [%rd17];
	bfe.u32 	%r38, %r37, 0, 8;
	cvt.u16.u32 	%rs25, %r38;
	and.b16  	%rs26, %rs25, 255;
	bfe.u32 	%r39, %r37, 8, 8;
	cvt.u16.u32 	%rs27, %r39;
	and.b16  	%rs28, %rs27, 255;
	bfe.u32 	%r40, %r37, 16, 8;
	cvt.u16.u32 	%rs29, %r40;
	and.b16  	%rs30, %rs29, 255;
	cvt.rn.f32.u16 	%f105, %rs26;
	cvt.rn.f32.u16 	%f104, %rs28;
	cvt.rn.f32.u16 	%f103, %rs30;
$L__BB0_11:
	add.f32 	%f40, %f31, %f105;
	add.f32 	%f41, %f32, %f104;
	add.f32 	%f42, %f33, %f103;
	mov.f32 	%f106, 0f00000000;
	mov.f32 	%f107, %f106;
	mov.f32 	%f108, %f106;
	@%p16 bra 	$L__BB0_13;
	.pragma "used_bytes_mask 7";
	ld.global.u32 	%r41, [%rd4+4];
	bfe.u32 	%r42, %r41, 0, 8;
	cvt.u16.u32 	%rs31, %r42;
	and.b16  	%rs32, %rs31, 255;
	bfe.u32 	%r43, %r41, 8, 8;
	cvt.u16.u32 	%rs33, %r43;
	and.b16  	%rs34, %rs33, 255;
	bfe.u32 	%r44, %r41, 16, 8;
	cvt.u16.u32 	%rs35, %r44;
	and.b16  	%rs36, %rs35, 255;
	cvt.rn.f32.u16 	%f108, %rs32;
	cvt.rn.f32.u16 	%f107, %rs34;
	cvt.rn.f32.u16 	%f106, %rs36;
$L__BB0_13:
	add.f32 	%f49, %f40, %f108;
	add.f32 	%f50, %f41, %f107;
	add.f32 	%f51, %f42, %f106;
	add.s32 	%r5, %r16, 1;
	setp.ge.u32 	%p23, %r5, %r9;
	add.s32 	%r6, %r4, %r7;
	cvt.s64.s32 	%rd18, %r6;
	add.s64 	%rd19, %rd2, %rd18;
	shl.b64 	%rd20, %rd19, 2;
	add.s64 	%rd5, %rd1, %rd20;
	mov.f32 	%f109, 0f00000000;
	or.pred  	%p25, %p23, %p20;
	mov.f32 	%f110, %f109;
	mov.f32 	%f111, %f109;
	@%p25 bra 	$L__BB0_15;
	.pragma "used_bytes_mask 7";
	ld.global.u32 	%r45, [%rd5+-4];
	bfe.u32 	%r46, %r45, 0, 8;
	cvt.u16.u32 	%rs37, %r46;
	and.b16  	%rs38, %rs37, 255;
	bfe.u32 	%r47, %r45, 8, 8;
	cvt.u16.u32 	%rs39, %r47;
	and.b16  	%rs40, %rs39, 255;
	bfe.u32 	%r48, %r45, 16, 8;
	cvt.u16.u32 	%rs41, %r48;
	and.b16  	%rs42, %rs41, 255;
	cvt.rn.f32.u16 	%f111, %rs38;
	cvt.rn.f32.u16 	%f110, %rs40;
	cvt.rn.f32.u16 	%f109, %rs42;
$L__BB0_15:
	setp.ge.u32 	%p26, %r5, %r9;
	setp.lt.s32 	%p27, %r1, 0;
	add.f32 	%f58, %f49, %f111;
	add.f32 	%f59, %f50, %f110;
	add.f32 	%f60, %f51, %f109;
	mov.f32 	%f112, 0f00000000;
	or.pred  	%p28, %p26, %p27;
	mov.f32 	%f113, %f112;
	mov.f32 	%f114, %f112;
	@%p28 bra 	$L__BB0_17;
	add.s32 	%r49, %r1, %r6;
	mul.wide.s32 	%rd21, %r49, 4;
	add.s64 	%rd22, %rd1, %rd21;
	.pragma "used_bytes_mask 7";
	ld.global.u32 	%r50, [%rd22];
	bfe.u32 	%r51, %r50, 0, 8;
	cvt.u16.u32 	%rs43, %r51;
	and.b16  	%rs44, %rs43, 255;
	bfe.u32 	%r52, %r50, 8, 8;
	cvt.u16.u32 	%rs45, %r52;
	and.b16  	%rs46, %rs45, 255;
	bfe.u32 	%r53, %r50, 16, 8;
	cvt.u16.u32 	%rs47, %r53;
	and.b16  	%rs48, %rs47, 255;
	cvt.rn.f32.u16 	%f114, %rs44;
	cvt.rn.f32.u16 	%f113, %rs46;
	cvt.rn.f32.u16 	%f112, %rs48;
$L__BB0_17:
	setp.ge.u32 	%p29, %r5, %r9;
	add.f32 	%f67, %f58, %f114;
	add.f32 	%f68, %f59, %f113;
	add.f32 	%f69, %f60, %f112;
	mov.f32 	%f115, 0f00000000;
	or.pred  	%p31, %p29, %p16;
	mov.f32 	%f116, %f115;
	mov.f32 	%f117, %f115;
	@%p31 bra 	$L__BB0_19;
	.pragma "used_bytes_mask 7";
	ld.global.u32 	%r54, [%rd5+4];
	bfe.u32 	%r55, %r54, 0, 8;
	cvt.u16.u32 	%rs49, %r55;
	and.b16  	%rs50, %rs49, 255;
	bfe.u32 	%r56, %r54, 8, 8;
	cvt.u16.u32 	%rs51, %r56;
	and.b16  	%rs52, %rs51, 255;
	bfe.u32 	%r57, %r54, 16, 8;
	cvt.u16.u32 	%rs53, %r57;
	and.b16  	%rs54, %rs53, 255;
	cvt.rn.f32.u16 	%f117, %rs50;
	cvt.rn.f32.u16 	%f116, %rs52;
	cvt.rn.f32.u16 	%f115, %rs54;
$L__BB0_19:
	add.f32 	%f85, %f67, %f117;
	add.f32 	%f86, %f68, %f116;
	add.f32 	%f87, %f69, %f115;
	div.rn.f32 	%f88, %f85, 0f41100000;
	div.rn.f32 	%f89, %f86, 0f41100000;
	div.rn.f32 	%f90, %f87, 0f41100000;
	cvt.rzi.u32.f32 	%r58, %f88;
	cvt.rzi.u32.f32 	%r59, %f89;
	cvt.rzi.u32.f32 	%r60, %f90;
	add.s32 	%r61, %r4, %r1;
	cvta.to.global.u64 	%rd23, %rd6;
	mul.wide.s32 	%rd24, %r61, 4;
	add.s64 	%rd25, %rd23, %rd24;
	prmt.b32 	%r62, %r58, %r59, 0x3340U;
	prmt.b32 	%r63, %r60, 65535, 0x3340U;
	prmt.b32 	%r64, %r62, %r63, 0x5410U;
	st.global.u32 	[%rd25], %r64;
$L__BB0_20:
	ret;

}
	// .globl	_Z14sharedBlurringP6uchar4S0_ii
.visible .entry _Z14sharedBlurringP6uchar4S0_ii(
	.param .u64 .ptr .align 1 _Z14sharedBlurringP6uchar4S0_ii_param_0,
	.param .u64 .ptr .align 1 _Z14sharedBlurringP6uchar4S0_ii_param_1,
	.param .u32 _Z14sharedBlurringP6uchar4S0_ii_param_2,
	.param .u32 _Z14sharedBlurringP6uchar4S0_ii_param_3
)
{
	.reg .pred 	%p<11>;
	.reg .b16 	%rs<55>;
	.reg .b32 	%r<68>;
	.reg .b32 	%f<55>;
	.reg .b64 	%rd<9>;
	// demoted variable
	.shared .align 4 .b8 _ZZ14sharedBlurringP6uchar4S0_iiE5chunk[1296];
	ld.param.u64 	%rd1, [_Z14sharedBlurringP6uchar4S0_ii_param_0];
	ld.param.u64 	%rd2, [_Z14sharedBlurringP6uchar4S0_ii_param_1];
	ld.param.u32 	%r9, [_Z14sharedBlurringP6uchar4S0_ii_param_2];
	ld.param.u32 	%r10, [_Z14sharedBlurringP6uchar4S0_ii_param_3];
	mov.u32 	%r1, %tid.x;
	mov.u32 	%r12, %ctaid.x;
	mov.u32 	%r2, %ntid.x;
	add.s32 	%r13, %r2, -2;
	mad.lo.s32 	%r3, %r13, %r12, %r1;
	mov.u32 	%r4, %tid.y;
	mov.u32 	%r14, %ctaid.y;
	mov.u32 	%r5, %ntid.y;
	add.s32 	%r15, %r5, -2;
	mad.lo.s32 	%r16, %r15, %r14, %r4;
	setp.ge.s32 	%p1, %r3, %r9;
	setp.ge.s32 	%p2, %r16, %r10;
	or.pred  	%p3, %p1, %p2;
	@%p3 bra 	$L__BB1_3;
	cvta.to.global.u64 	%rd3, %rd1;
	mov.u32 	%r18, _ZZ14sharedBlurringP6uchar4S0_iiE5chunk;
	mad.lo.s32 	%r19, %r4, 72, %r18;
	shl.b32 	%r21, %r1, 2;
	add.s32 	%r22, %r19, %r21;
	add.s32 	%r7, %r22, 72;
	mad.lo.s32 	%r8, %r9, %r16, %r3;
	mul.wide.s32 	%rd4, %r8, 4;
	add.s64 	%rd5, %rd3, %rd4;
	ld.global.u32 	%r23, [%rd5];
	st.shared.u32 	[%r22+76], %r23;
	bar.sync 	0;
	setp.eq.s32 	%p4, %r1, 0;
	add.s32 	%r24, %r2, -1;
	setp.ge.u32 	%p5, %r1, %r24;
	setp.eq.s32 	%p6, %r4, 0;
	or.pred  	%p7, %p4, %p6;
	or.pred  	%p8, %p7, %p5;
	add.s32 	%r25, %r5, -1;
	setp.ge.u32 	%p9, %r4, %r25;
	or.pred  	%p10, %p8, %p9;
	@%p10 bra 	$L__BB1_3;
	.pragma "used_bytes_mask 7";
	ld.shared.u32 	%r26, [%r7+-148];
	bfe.u32 	%r27, %r26, 0, 8;
	cvt.u16.u32 	%rs1, %r27;
	and.b16  	%rs2, %rs1, 255;
	bfe.u32 	%r28, %r26, 8, 8;
	cvt.u16.u32 	%rs3, %r28;
	and.b16  	%rs4, %rs3, 255;
	bfe.u32 	%r29, %r26, 16, 8;
	cvt.u16.u32 	%rs5, %r29;
	and.b16  	%rs6, %rs5, 255;
	cvt.rn.f32.u16 	%f1, %rs2;
	cvt.rn.f32.u16 	%f2, %rs4;
	cvt.rn.f32.u16 	%f3, %rs6;
	.pragma "used_bytes_mask 7";
	ld.shared.u32 	%r30, [%r7+-144];
	bfe.u32 	%r31, %r30, 0, 8;
	cvt.u16.u32 	%rs7, %r31;
	and.b16  	%rs8, %rs7, 255;
	bfe.u32 	%r32, %r30, 8, 8;
	cvt.u16.u32 	%rs9, %r32;
	and.b16  	%rs10, %rs9, 255;
	bfe.u32 	%r33, %r30, 16, 8;
	cvt.u16.u32 	%rs11, %r33;
	and.b16  	%rs12, %rs11, 255;
	cvt.rn.f32.u16 	%f4, %rs8;
	add.f32 	%f5, %f1, %f4;
	cvt.rn.f32.u16 	%f6, %rs10;
	add.f32 	%f7, %f2, %f6;
	cvt.rn.f32.u16 	%f8, %rs12;
	add.f32 	%f9, %f3, %f8;
	.pragma "used_bytes_mask 7";
	ld.shared.u32 	%r34, [%r7+-140];
	bfe.u32 	%r35, %r34, 0, 8;
	cvt.u16.u32 	%rs13, %r35;
	and.b16  	%rs14, %rs13, 255;
	bfe.u32 	%r36, %r34, 8, 8;
	cvt.u16.u32 	%rs15, %r36;
	and.b16  	%rs16, %rs15, 255;
	bfe.u32 	%r37, %r34, 16, 8;
	cvt.u16.u32 	%rs17, %r37;
	and.b16  	%rs18, %rs17, 255;
	cvt.rn.f32.u16 	%f10, %rs14;
	add.f32 	%f11, %f5, %f10;
	cvt.rn.f32.u16 	%f12, %rs16;
	add.f32 	%f13, %f7, %f12;
	cvt.rn.f32.u16 	%f14, %rs18;
	add.f32 	%f15, %f9, %f14;
	.pragma "used_bytes_mask 7";
	ld.shared.u32 	%r38, [%r7+-76];
	bfe.u32 	%r39, %r38, 0, 8;
	cvt.u16.u32 	%rs19, %r39;
	and.b16  	%rs20, %rs19, 255;
	bfe.u32 	%r40, %r38, 8, 8;
	cvt.u16.u32 	%rs21, %r40;
	and.b16  	%rs22, %rs21, 255;
	bfe.u32 	%r41, %r38, 16, 8;
	cvt.u16.u32 	%rs23, %r41;
	and.b16  	%rs24, %rs23, 255;
	cvt.rn.f32.u16 	%f16, %rs20;
	add.f32 	%f17, %f11, %f16;
	cvt.rn.f32.u16 	%f18, %rs22;
	add.f32 	%f19, %f13, %f18;
	cvt.rn.f32.u16 	%f20, %rs24;
	add.f32 	%f21, %f15, %f20;
	.pragma "used_bytes_mask 7";
	ld.shared.u32 	%r42, [%r7+-72];
	bfe.u32 	%r43, %r42, 0, 8;
	cvt.u16.u32 	%rs25, %r43;
	and.b16  	%rs26, %rs25, 255;
	bfe.u32 	%r44, %r42, 8, 8;
	cvt.u16.u32 	%rs27, %r44;
	and.b16  	%rs28, %rs27, 255;
	bfe.u32 	%r45, %r42, 16, 8;
	cvt.u16.u32 	%rs29, %r45;
	and.b16  	%rs30, %rs29, 255;
	cvt.rn.f32.u16 	%f22, %rs26;
	add.f32 	%f23, %f17, %f22;
	cvt.rn.f32.u16 	%f24, %rs28;
	add.f32 	%f25, %f19, %f24;
	cvt.rn.f32.u16 	%f26, %rs30;
	add.f32 	%f27, %f21, %f26;
	.pragma "used_bytes_mask 7";
	ld.shared.u32 	%r46, [%r7+-68];
	bfe.u32 	%r47, %r46, 0, 8;
	cvt.u16.u32 	%rs31, %r47;
	and.b16  	%rs32, %rs31, 255;
	bfe.u32 	%r48, %r46, 8, 8;
	cvt.u16.u32 	%rs33, %r48;
	and.b16  	%rs34, %rs33, 255;
	bfe.u32 	%r49, %r46, 16, 8;
	cvt.u16.u32 	%rs35, %r49;
	and.b16  	%rs36, %rs35, 255;
	cvt.rn.f32.u16 	%f28, %rs32;
	add.f32 	%f29, %f23, %f28;
	cvt.rn.f32.u16 	%f30, %rs34;
	add.f32 	%f31, %f25, %f30;
	cvt.rn.f32.u16 	%f32, %rs36;
	add.f32 	%f33, %f27, %f32;
	.pragma "used_bytes_mask 7";
	ld.shared.u32 	%r50, [%r7+-4];
	bfe.u32 	%r51, %r50, 0, 8;
	cvt.u16.u32 	%rs37, %r51;
	and.b16  	%rs38, %rs37, 255;
	bfe.u32 	%r52, %r50, 8, 8;
	cvt.u16.u32 	%rs39, %r52;
	and.b16  	%rs40, %rs39, 255;
	bfe.u32 	%r53, %r50, 16, 8;
	cvt.u16.u32 	%rs41, %r53;
	and.b16  	%rs42, %rs41, 255;
	cvt.rn.f32.u16 	%f34, %rs38;
	add.f32 	%f35, %f29, %f34;
	cvt.rn.f32.u16 	%f36, %rs40;
	add.f32 	%f37, %f31, %f36;
	cvt.rn.f32.u16 	%f38, %rs42;
	add.f32 	%f39, %f33, %f38;
	.pragma "used_bytes_mask 7";
	ld.shared.u32 	%r54, [%r7];
	bfe.u32 	%r55, %r54, 0, 8;
	cvt.u16.u32 	%rs43, %r55;
	and.b16  	%rs44, %rs43, 255;
	bfe.u32 	%r56, %r54, 8, 8;
	cvt.u16.u32 	%rs45, %r56;
	and.b16  	%rs46, %rs45, 255;
	bfe.u32 	%r57, %r54, 16, 8;
	cvt.u16.u32 	%rs47, %r57;
	and.b16  	%rs48, %rs47, 255;
	cvt.rn.f32.u16 	%f40, %rs44;
	add.f32 	%f41, %f35, %f40;
	cvt.rn.f32.u16 	%f42, %rs46;
	add.f32 	%f43, %f37, %f42;
	cvt.rn.f32.u16 	%f44, %rs48;
	add.f32 	%f45, %f39, %f44;
	.pragma "used_bytes_mask 7";
	ld.shared.u32 	%r58, [%r7+4];
	bfe.u32 	%r59, %r58, 0, 8;
	cvt.u16.u32 	%rs49, %r59;
	and.b16  	%rs50, %rs49, 255;
	bfe.u32 	%r60, %r58, 8, 8;
	cvt.u16.u32 	%rs51, %r60;
	and.b16  	%rs52, %rs51, 255;
	bfe.u32 	%r61, %r58, 16, 8;
	cvt.u16.u32 	%rs53, %r61;
	and.b16  	%rs54, %rs53, 255;
	cvt.rn.f32.u16 	%f46, %rs50;
	add.f32 	%f47, %f41, %f46;
	cvt.rn.f32.u16 	%f48, %rs52;
	add.f32 	%f49, %f43, %f48;
	cvt.rn.f32.u16 	%f50, %rs54;
	add.f32 	%f51, %f45, %f50;
	div.rn.f32 	%f52, %f47, 0f41100000;
	div.rn.f32 	%f53, %f49, 0f41100000;
	div.rn.f32 	%f54, %f51, 0f41100000;
	cvt.rzi.u32.f32 	%r62, %f52;
	cvt.rzi.u32.f32 	%r63, %f53;
	cvt.rzi.u32.f32 	%r64, %f54;
	cvta.to.global.u64 	%rd6, %rd2;
	add.s64 	%rd8, %rd6, %rd4;
	prmt.b32 	%r65, %r62, %r63, 0x3340U;
	prmt.b32 	%r66, %r64, 65535, 0x3340U;
	prmt.b32 	%r67, %r65, %r66, 0x5410U;
	st.global.u32 	[%rd8], %r67;
$L__BB1_3:
	ret;

}


// ===== COMPILED SASS (sm_100) =====

	.target	sm_100

	.elftype	@"ET_EXEC"


//--------------------- .note.nv.tkinfo           --------------------------
	.section	.note.nv.tkinfo,"",@"SHT_NOTE"
	.sectionflags	@"SHF_NOTE_NV_TKINFO"
	.tkinfo
        /*0018*/ 	.word	0x00000002
        /*0030*/ 	.string	""
        /*0030*/ 	.string	"ptxas"
        /*0030*/ 	.string	"Cuda compilation tools, release 13.0, V13.0.88"
        /*0030*/ 	.string	"Build cuda_13.0.r13.0/compiler.36424714_0"
        /*0030*/ 	.string	"-arch sm_100 -m 64 "



//--------------------- .note.nv.cuinfo           --------------------------
	.section	.note.nv.cuinfo,"",@"SHT_NOTE"
	.sectionflags	@"SHF_NOTE_NV_CUINFO"
        /*0018*/ 	.short	0x0002
        /*001a*/ 	.short	0x0064
        /*001c*/ 	.short	0x0082
	.zero		2


//--------------------- .nv.info                  --------------------------
	.section	.nv.info,"",@"SHT_CUDA_INFO"
	.align	4


	//----- nvinfo : EIATTR_REGCOUNT
	.align		4
        /*0000*/ 	.byte	0x04, 0x2f
        /*0002*/ 	.short	(.L_1 - .L_0)
	.align		4
.L_0:
        /*0004*/ 	.word	index@(_Z16unsharedBlurringP6uchar4S0_ii)
        /*0008*/ 	.word	0x0000001c


	//----- nvinfo : EIATTR_FRAME_SIZE
	.align		4
.L_1:
        /*000c*/ 	.byte	0x04, 0x11
        /*000e*/ 	.short	(.L_3 - .L_2)
	.align		4
.L_2:
        /*0010*/ 	.word	index@($__internal_1_$__cuda_sm3x_div_rn_noftz_f32_slowpath)
        /*0014*/ 	.word	0x00000000


	//----- nvinfo : EIATTR_FRAME_SIZE
	.align		4
.L_3:
        /*0018*/ 	.byte	0x04, 0x11
        /*001a*/ 	.short	(.L_5 - .L_4)
	.align		4
.L_4:
        /*001c*/ 	.word	index@(_Z16unsharedBlurringP6uchar4S0_ii)
        /*0020*/ 	.word	0x00000000


	//----- nvinfo : EIATTR_REGCOUNT
	.align		4
.L_5:
        /*0024*/ 	.byte	0x04, 0x2f
        /*0026*/ 	.short	(.L_7 - .L_6)
	.align		4
.L_6:
        /*0028*/ 	.word	index@(_Z14sharedBlurringP6uchar4S0_ii)
        /*002c*/ 	.word	0x00000014


	//----- nvinfo : EIATTR_FRAME_SIZE
	.align		4
.L_7:
        /*0030*/ 	.byte	0x04, 0x11
        /*0032*/ 	.short	(.L_9 - .L_8)
	.align		4
.L_8:
        /*0034*/ 	.word	index@($__internal_0_$__cuda_sm3x_div_rn_noftz_f32_slowpath)
        /*0038*/ 	.word	0x00000000


	//----- nvinfo : EIATTR_FRAME_SIZE
	.align		4
.L_9:
        /*003c*/ 	.byte	0x04, 0x11
        /*003e*/ 	.short	(.L_11 - .L_10)
	.align		4
.L_10:
        /*0040*/ 	.word	index@(_Z14sharedBlurringP6uchar4S0_ii)
        /*0044*/ 	.word	0x00000000


	//----- nvinfo : EIATTR_MIN_STACK_SIZE
	.align		4
.L_11:
        /*0048*/ 	.byte	0x04, 0x12
        /*004a*/ 	.short	(.L_13 - .L_12)
	.align		4
.L_12:
        /*004c*/ 	.word	index@(_Z14sharedBlurringP6uchar4S0_ii)
        /*0050*/ 	.word	0x00000000


	//----- nvinfo : EIATTR_MIN_STACK_SIZE
	.align		4
.L_13:
        /*0054*/ 	.byte	0x04, 0x12
        /*0056*/ 	.short	(.L_15 - .L_14)
	.align		4
.L_14:
        /*0058*/ 	.word	index@(_Z16unsharedBlurringP6uchar4S0_ii)
        /*005c*/ 	.word	0x00000000
.L_15:


//--------------------- .nv.compat                --------------------------
	.section	.nv.compat,"",@"SHT_CUDA_COMPAT_INFO"
	.align	4
        /*0000*/ 	.byte	0x02, 0x09, 0x00, 0x00, 0x02, 0x02, 0x01, 0x00, 0x02, 0x05, 0x05, 0x00, 0x03, 0x07, 0x01, 0x01
        /*0010*/ 	.byte	0x02, 0x03, 0x00, 0x00, 0x02, 0x06, 0x01, 0x00, 0x04, 0x0b, 0x08, 0x00, 0x01, 0x00, 0x00, 0x00
        /*0020*/ 	.byte	0x00, 0x00, 0x00, 0x00


//--------------------- .nv.info._Z14sharedBlurringP6uchar4S0_ii --------------------------
	.section	.nv.info._Z14sharedBlurringP6uchar4S0_ii,"",@"SHT_CUDA_INFO"
	.sectionflags	@""
	.align	4


	//----- nvinfo : EIATTR_CUDA_API_VERSION
	.align		4
        /*0000*/ 	.byte	0x04, 0x37
        /*0002*/ 	.short	(.L_17 - .L_16)
.L_16:
        /*0004*/ 	.word	0x00000082


	//----- nvinfo : EIATTR_KPARAM_INFO
	.align		4
.L_17:
        /*0008*/ 	.byte	0x04, 0x17
        /*000a*/ 	.short	(.L_19 - .L_18)
.L_18:
        /*000c*/ 	.word	0x00000000
        /*0010*/ 	.short	0x0003
        /*0012*/ 	.short	0x0014
        /*0014*/ 	.byte	0x00, 0xf0, 0x11, 0x00


	//----- nvinfo : EIATTR_KPARAM_INFO
	.align		4
.L_19:
        /*0018*/ 	.byte	0x04, 0x17
        /*001a*/ 	.short	(.L_21 - .L_20)
.L_20:
        /*001c*/ 	.word	0x00000000
        /*0020*/ 	.short	0x0002
        /*0022*/ 	.short	0x0010
        /*0024*/ 	.byte	0x00, 0xf0, 0x11, 0x00


	//----- nvinfo : EIATTR_KPARAM_INFO
	.align		4
.L_21:
        /*0028*/ 	.byte	0x04, 0x17
        /*002a*/ 	.short	(.L_23 - .L_22)
.L_22:
        /*002c*/ 	.word	0x00000000
        /*0030*/ 	.short	0x0001
        /*0032*/ 	.short	0x0008
        /*0034*/ 	.byte	0x00, 0xf5, 0x21, 0x00


	//----- nvinfo : EIATTR_KPARAM_INFO
	.align		4
.L_23:
        /*0038*/ 	.byte	0x04, 0x17
        /*003a*/ 	.short	(.L_25 - .L_24)
.L_24:
        /*003c*/ 	.word	0x00000000
        /*0040*/ 	.short	0x0000
        /*0042*/ 	.short	0x0000
        /*0044*/ 	.byte	0x00, 0xf5, 0x21, 0x00


	//----- nvinfo : EIATTR_SPARSE_MMA_MASK
	.align		4
.L_25:
        /*0048*/ 	.byte	0x03, 0x50
        /*004a*/ 	.short	0x0000


	//----- nvinfo : EIATTR_MAXREG_COUNT
	.align		4
        /*004c*/ 	.byte	0x03, 0x1b
        /*004e*/ 	.short	0x00ff


	//----- nvinfo : EIATTR_NUM_BARRIERS
	.align		4
        /*0050*/ 	.byte	0x02, 0x4c
        /*0052*/ 	.byte	0x01
	.zero		1


	//----- nvinfo : EIATTR_MERCURY_ISA_VERSION
	.align		4
        /*0054*/ 	.byte	0x03, 0x5f
        /*0056*/ 	.short	0x0101


	//----- nvinfo : EIATTR_UNUSED_LOAD_BYTE_OFFSET
	.align		4
        /*0058*/ 	.byte	0x04, 0x44
        /*005a*/ 	.short	(.L_27 - .L_26)


	//   ....[0]....
.L_26:
        /*005c*/ 	.word	0x00000220
        /*0060*/ 	.word	0x00000007


	//   ....[1]....
        /*0064*/ 	.word	0x00000240
        /*0068*/ 	.word	0x00000007


	//   ....[2]....
        /*006c*/ 	.word	0x00000250
        /*0070*/ 	.word	0x00000007


	//   ....[3]....
        /*0074*/ 	.word	0x00000260
        /*0078*/ 	.word	0x00000007


	//   ....[4]....
        /*007c*/ 	.word	0x00000270
        /*0080*/ 	.word	0x00000007


	//   ....[5]....
        /*0084*/ 	.word	0x00000280
        /*0088*/ 	.word	0x00000007


	//   ....[6]....
        /*008c*/ 	.word	0x00000290
        /*0090*/ 	.word	0x00000007


	//   ....[7]....
        /*0094*/ 	.word	0x000003a0
        /*0098*/ 	.word	0x00000007


	//   ....[8]....
        /*009c*/ 	.word	0x000003d0
        /*00a0*/ 	.word	0x00000007


	//----- nvinfo : EIATTR_VRC_CTA_INIT_COUNT
	.align		4
.L_27:
        /*00a4*/ 	.byte	0x02, 0x4a
	.zero		1
	.zero		1


	//----- nvinfo : EIATTR_EXIT_INSTR_OFFSETS
	.align		4
        /*00a8*/ 	.byte	0x04, 0x1c
        /*00aa*/ 	.short	(.L_29 - .L_28)


	//   ....[0]....
.L_28:
        /*00ac*/ 	.word	0x000000e0


	//   ....[1]....
        /*00b0*/ 	.word	0x00000210


	//   ....[2]....
        /*00b4*/ 	.word	0x00000af0


	//----- nvinfo : EIATTR_CRS_STACK_SIZE
	.align		4
.L_29:
        /*00b8*/ 	.byte	0x04, 0x1e
        /*00ba*/ 	.short	(.L_31 - .L_30)
.L_30:
        /*00bc*/ 	.word	0x00000000


	//----- nvinfo : EIATTR_CBANK_PARAM_SIZE
	.align		4
.L_31:
        /*00c0*/ 	.byte	0x03, 0x19
        /*00c2*/ 	.short	0x0018


	//----- nvinfo : EIATTR_PARAM_CBANK
	.align		4
        /*00c4*/ 	.byte	0x04, 0x0a
        /*00c6*/ 	.short	(.L_33 - .L_32)
	.align		4
.L_32:
        /*00c8*/ 	.word	index@(.nv.constant0._Z14sharedBlurringP6uchar4S0_ii)
        /*00cc*/ 	.short	0x0380
        /*00ce*/ 	.short	0x0018


	//----- nvinfo : EIATTR_SW_WAR
	.align		4
.L_33:
        /*00d0*/ 	.byte	0x04, 0x36
        /*00d2*/ 	.short	(.L_35 - .L_34)
.L_34:
        /*00d4*/ 	.word	0x00000008
.L_35:


//--------------------- .nv.info._Z16unsharedBlurringP6uchar4S0_ii --------------------------
	.section	.nv.info._Z16unsharedBlurringP6uchar4S0_ii,"",@"SHT_CUDA_INFO"
	.sectionflags	@""
	.align	4


	//----- nvinfo : EIATTR_CUDA_API_VERSION
	.align		4
        /*0000*/ 	.byte	0x04, 0x37
        /*0002*/ 	.short	(.L_37 - .L_36)
.L_36:
        /*0004*/ 	.word	0x00000082


	//----- nvinfo : EIATTR_KPARAM_INFO
	.align		4
.L_37:
        /*0008*/ 	.byte	0x04, 0x17
        /*000a*/ 	.short	(.L_39 - .L_38)
.L_38:
        /*000c*/ 	.word	0x00000000
        /*0010*/ 	.short	0x0003
        /*0012*/ 	.short	0x0014
        /*0014*/ 	.byte	0x00, 0xf0, 0x11, 0x00


	//----- nvinfo : EIATTR_KPARAM_INFO
	.align		4
.L_39:
        /*0018*/ 	.byte	0x04, 0x17
        /*001a*/ 	.short	(.L_41 - .L_40)
.L_40:
        /*001c*/ 	.word	0x00000000
        /*0020*/ 	.short	0x0002
        /*0022*/ 	.short	0x0010
        /*0024*/ 	.byte	0x00, 0xf0, 0x11, 0x00


	//----- nvinfo : EIATTR_KPARAM_INFO
	.align		4
.L_41:
        /*0028*/ 	.byte	0x04, 0x17
        /*002a*/ 	.short	(.L_43 - .L_42)
.L_42:
        /*002c*/ 	.word	0x00000000
        /*0030*/ 	.short	0x0001
        /*0032*/ 	.short	0x0008
        /*0034*/ 	.byte	0x00, 0xf5, 0x21, 0x00


	//----- nvinfo : EIATTR_KPARAM_INFO
	.align		4
.L_43:
        /*0038*/ 	.byte	0x04, 0x17
        /*003a*/ 	.short	(.L_45 - .L_44)
.L_44:
        /*003c*/ 	.word	0x00000000
        /*0040*/ 	.short	0x0000
        /*0042*/ 	.short	0x0000
        /*0044*/ 	.byte	0x00, 0xf5, 0x21, 0x00


	//----- nvinfo : EIATTR_SPARSE_MMA_MASK
	.align		4
.L_45:
        /*0048*/ 	.byte	0x03, 0x50
        /*004a*/ 	.short	0x0000


	//----- nvinfo : EIATTR_MAXREG_COUNT
	.align		4
        /*004c*/ 	.byte	0x03, 0x1b
        /*004e*/ 	.short	0x00ff


	//----- nvinfo : EIATTR_MERCURY_ISA_VERSION
	.align		4
        /*0050*/ 	.byte	0x03, 0x5f
        /*0052*/ 	.short	0x0101


	//----- nvinfo : EIATTR_UNUSED_LOAD_BYTE_OFFSET
	.align		4
        /*0054*/ 	.byte	0x04, 0x44
        /*0056*/ 	.short	(.L_47 - .L_46)


	//   ....[0]....
.L_46:
        /*0058*/ 	.word	0x00000170
        /*005c*/ 	.word	0x00000007


	//   ....[1]....
        /*0060*/ 	.word	0x00000200
        /*0064*/ 	.word	0x00000007


	//   ....[2]....
        /*0068*/ 	.word	0x00000310
        /*006c*/ 	.word	0x00000007


	//   ....[3]....
        /*0070*/ 	.word	0x00000330
        /*0074*/ 	.word	0x00000007


	//   ....[4]....
        /*0078*/ 	.word	0x00000360
        /*007c*/ 	.word	0x00000007


	//   ....[5]....
        /*0080*/ 	.word	0x000003f0
        /*0084*/ 	.word	0x00000007


	//   ....[6]....
        /*0088*/ 	.word	0x000004c0
        /*008c*/ 	.word	0x00000007


	//   ....[7]....
        /*0090*/ 	.word	0x000004f0
        /*0094*/ 	.word	0x00000007


	//   ....[8]....
        /*0098*/ 	.word	0x00000500
        /*009c*/ 	.word	0x00000007


	//----- nvinfo : EIATTR_VRC_CTA_INIT_COUNT
	.align		4
.L_47:
        /*00a0*/ 	.byte	0x02, 0x4a
	.zero		1
	.zero		1


	//----- nvinfo : EIATTR_EXIT_INSTR_OFFSETS
	.align		4
        /*00a4*/ 	.byte	0x04, 0x1c
        /*00a6*/ 	.short	(.L_49 - .L_48)


	//   ....[0]....
.L_48:
        /*00a8*/ 	.word	0x000000c0


	//   ....[1]....
        /*00ac*/ 	.word	0x00000de0


	//----- nvinfo : EIATTR_CRS_STACK_SIZE
	.align		4
.L_49:
        /*00b0*/ 	.byte	0x04, 0x1e
        /*00b2*/ 	.short	(.L_51 - .L_50)
.L_50:
        /*00b4*/ 	.word	0x00000000


	//----- nvinfo : EIATTR_CBANK_PARAM_SIZE
	.align		4
.L_51:
        /*00b8*/ 	.byte	0x03, 0x19
        /*00ba*/ 	.short	0x0018


	//----- nvinfo : EIATTR_PARAM_CBANK
	.align		4
        /*00bc*/ 	.byte	0x04, 0x0a
        /*00be*/ 	.short	(.L_53 - .L_52)
	.align		4
.L_52:
        /*00c0*/ 	.word	index@(.nv.constant0._Z16unsharedBlurringP6uchar4S0_ii)
        /*00c4*/ 	.short	0x0380
        /*00c6*/ 	.short	0x0018


	//----- nvinfo : EIATTR_SW_WAR
	.align		4
.L_53:
        /*00c8*/ 	.byte	0x04, 0x36
        /*00ca*/ 	.short	(.L_55 - .L_54)
.L_54:
        /*00cc*/ 	.word	0x00000008
.L_55:


//--------------------- .nv.callgraph             --------------------------
	.section	.nv.callgraph,"",@"SHT_CUDA_CALLGRAPH"
	.align	4
	.sectionentsize	8
	.align		4
        /*0000*/ 	.word	0x00000000
	.align		4
        /*0004*/ 	.word	0xffffffff
	.align		4
        /*0008*/ 	.word	0x00000000
	.align		4
        /*000c*/ 	.word	0xfffffffe
	.align		4
        /*0010*/ 	.word	0x00000000
	.align		4
        /*0014*/ 	.word	0xfffffffd
	.align		4
        /*0018*/ 	.word	0x00000000
	.align		4
        /*001c*/ 	.word	0xfffffffc


//--------------------- .text._Z14sharedBlurringP6uchar4S0_ii --------------------------
	.section	.text._Z14sharedBlurringP6uchar4S0_ii,"ax",@progbits
	.align	128
        .global         _Z14sharedBlurringP6uchar4S0_ii
        .type           _Z14sharedBlurringP6uchar4S0_ii,@function
        .size           _Z14sharedBlurringP6uchar4S0_ii,(.L_x_36 - _Z14sharedBlurringP6uchar4S0_ii)
        .other          _Z14sharedBlurringP6uchar4S0_ii,@"STO_CUDA_ENTRY STV_DEFAULT"
_Z14sharedBlurringP6uchar4S0_ii:
.text._Z14sharedBlurringP6uchar4S0_ii:
[----:B------:R-:W-:Y:S01]  /*0000*/  LDC R1, c[0x0][0x37c] ;  /* 0x0000df00ff017b82 */ /* 0x000fe20000000800 */
[----:B------:R-:W0:Y:S07]  /*0010*/  S2R R11, SR_TID.Y ;  /* 0x00000000000b7919 */ /* 0x000e2e0000002200 */
[----:B------:R-:W1:Y:S01]  /*0020*/  LDC R4, c[0x0][0x360] ;  /* 0x0000d800ff047b82 */ /* 0x000e620000000800 */
[----:B------:R-:W2:Y:S01]  /*0030*/  LDCU.64 UR6, c[0x0][0x390] ;  /* 0x00007200ff0677ac */ /* 0x000ea20008000a00 */
[----:B------:R-:W3:Y:S06]  /*0040*/  S2R R9, SR_TID.X ;  /* 0x0000000000097919 */ /* 0x000eec0000002100 */
[----:B------:R-:W4:Y:S08]  /*0050*/  LDC R6, c[0x0][0x364] ;  /* 0x0000d900ff067b82 */ /* 0x000f300000000800 */
[----:B------:R-:W0:Y:S08]  /*0060*/  S2UR UR5, SR_CTAID.Y ;  /* 0x00000000000579c3 */ /* 0x000e300000002600 */
[----:B------:R-:W3:Y:S01]  /*0070*/  S2UR UR4, SR_CTAID.X ;  /* 0x00000000000479c3 */ /* 0x000ee20000002500 */
[----:B-1----:R-:W-:-:S02]  /*0080*/  VIADD R0, R4, 0xfffffffe ;  /* 0xfffffffe04007836 */ /* 0x002fc40000000000 */
[----:B----4-:R-:W-:-:S04]  /*0090*/  VIADD R2, R6, 0xfffffffe ;  /* 0xfffffffe06027836 */ /* 0x010fc80000000000 */
[----:B0-----:R-:W-:-:S05]  /*00a0*/  IMAD R5, R2, UR5, R11 ;  /* 0x0000000502057c24 */ /* 0x001fca000f8e020b */
[----:B--2---:R-:W-:Y:S01]  /*00b0*/  ISETP.GE.AND P0, PT, R5, UR7, PT ;  /* 0x0000000705007c0c */ /* 0x004fe2000bf06270 */
[----:B---3--:R-:W-:-:S05]  /*00c0*/  IMAD R0, R0, UR4, R9 ;  /* 0x0000000400007c24 */ /* 0x008fca000f8e0209 */
[----:B------:R-:W-:-:S13]  /*00d0*/  ISETP.GE.OR P0, PT, R0, UR6, P0 ;  /* 0x0000000600007c0c */ /* 0x000fda0008706670 */
[----:B------:R-:W-:Y:S05]  /*00e0*/  @P0 EXIT ;  /* 0x000000000000094d */ /* 0x000fea0003800000 */
[----:B------:R-:W0:Y:S01]  /*00f0*/  LDC.64 R2, c[0x0][0x380] ;  /* 0x0000e000ff027b82 */ /* 0x000e220000000a00 */
[----:B------:R-:W1:Y:S01]  /*0100*/  LDCU.64 UR4, c[0x0][0x358] ;  /* 0x00006b00ff0477ac */ /* 0x000e620008000a00 */
[----:B------:R-:W-:-:S04]  /*0110*/  IMAD R5, R5, UR6, R0 ;  /* 0x0000000605057c24 */ /* 0x000fc8000f8e0200 */
[----:B0-----:R-:W-:-:S06]  /*0120*/  IMAD.WIDE R2, R5, 0x4, R2 ;  /* 0x0000000405027825 */ /* 0x001fcc00078e0202 */
[----:B-1----:R-:W2:Y:S01]  /*0130*/  LDG.E R3, desc[UR4][R2.64] ;  /* 0x0000000402037981 */ /* 0x002ea2000c1e1900 */
[----:B------:R-:W-:Y:S01]  /*0140*/  ISETP.NE.AND P0, PT, R11, RZ, PT ;  /* 0x000000ff0b00720c */ /* 0x000fe20003f05270 */
[----:B------:R-:W-:Y:S01]  /*0150*/  VIADD R4, R4, 0xffffffff ;  /* 0xffffffff04047836 */ /* 0x000fe20000000000 */
[----:B------:R-:W-:Y:S01]  /*0160*/  MOV R0, 0x400 ;  /* 0x0000040000007802 */ /* 0x000fe20000000f00 */
[----:B------:R-:W0:Y:S01]  /*0170*/  S2R R7, SR_CgaCtaId ;  /* 0x0000000000077919 */ /* 0x000e220000008800 */
[----:B------:R-:W-:-:S04]  /*0180*/  ISETP.EQ.OR P0, PT, R9, RZ, !P0 ;  /* 0x000000ff0900720c */ /* 0x000fc80004702670 */
[----:B------:R-:W-:Y:S01]  /*0190*/  ISETP.GE.U32.OR P0, PT, R9, R4, P0 ;  /* 0x000000040900720c */ /* 0x000fe20000706470 */
[----:B------:R-:W-:-:S05]  /*01a0*/  VIADD R4, R6, 0xffffffff ;  /* 0xffffffff06047836 */ /* 0x000fca0000000000 */
[----:B------:R-:W-:Y:S02]  /*01b0*/  ISETP.GE.U32.OR P0, PT, R11, R4, P0 ;  /* 0x000000040b00720c */ /* 0x000fe40000706470 */
[----:B0-----:R-:W-:-:S05]  /*01c0*/  LEA R0, R7, R0, 0x18 ;  /* 0x0000000007007211 */ /* 0x001fca00078ec0ff */
[----:B------:R-:W-:-:S04]  /*01d0*/  IMAD R0, R11, 0x48, R0 ;  /* 0x000000480b007824 */ /* 0x000fc800078e0200 */
[----:B------:R-:W-:-:S05]  /*01e0*/  IMAD R4, R9, 0x4, R0 ;  /* 0x0000000409047824 */ /* 0x000fca00078e0200 */
[----:B--2---:R0:W-:Y:S01]  /*01f0*/  STS [R4+0x4c], R3 ;  /* 0x00004c0304007388 */ /* 0x0041e20000000800 */
[----:B------:R-:W-:Y:S06]  /*0200*/  BAR.SYNC.DEFER_BLOCKING 0x0 ;  /* 0x0000000000007b1d */ /* 0x000fec0000010000 */
[----:B------:R-:W-:Y:S05]  /*0210*/  @P0 EXIT ;  /* 0x000000000000094d */ /* 0x000fea0003800000 */
[----:B------:R-:W1:Y:S01]  /*0220*/  LDS R7, [R4+-0x4c] ;  /* 0xffffb40004077984 */ /* 0x000e620000000800 */
[----:B------:R-:W-:Y:S03]  /*0230*/  BSSY.RECONVERGENT B0, `(.L_x_0) ;  /* 0x0000064000007945 */ /* 0x000fe60003800200 */
[----:B------:R-:W2:Y:S04]  /*0240*/  LDS R10, [R4+-0x48] ;  /* 0xffffb800040a7984 */ /* 0x000ea80000000800 */
[----:B------:R-:W3:Y:S04]  /*0250*/  LDS R13, [R4+-0x44] ;  /* 0xffffbc00040d7984 */ /* 0x000ee80000000800 */
[----:B------:R-:W4:Y:S04]  /*0260*/  LDS R6, [R4+-0x4] ;  /* 0xfffffc0004067984 */ /* 0x000f280000000800 */
[----:B0-----:R-:W0:Y:S04]  /*0270*/  LDS R3, [R4] ;  /* 0x0000000004037984 */ /* 0x001e280000000800 */
[----:B------:R-:W5:Y:S04]  /*0280*/  LDS R2, [R4+0x4] ;  /* 0x0000040004027984 */ /* 0x000f680000000800 */
[----:B------:R-:W5:Y:S01]  /*0290*/  LDS R0, [R4+0x44] ;  /* 0x0000440004007984 */ /* 0x000f620000000800 */
[----:B-1----:R-:W-:-:S02]  /*02a0*/  PRMT R8, R7, 0x7770, RZ ;  /* 0x0000777007087816 */ /* 0x002fc400000000ff */
[C---:B------:R-:W-:Y:S02]  /*02b0*/  PRMT R9, R7.reuse, 0x7771, RZ ;  /* 0x0000777107097816 */ /* 0x040fe400000000ff */
[C---:B--2---:R-:W-:Y:S02]  /*02c0*/  PRMT R11, R10.reuse, 0x7770, RZ ;  /* 0x000077700a0b7816 */ /* 0x044fe400000000ff */
[C---:B------:R-:W-:Y:S02]  /*02d0*/  PRMT R12, R10.reuse, 0x7771, RZ ;  /* 0x000077710a0c7816 */ /* 0x040fe400000000ff */
[----:B------:R-:W-:Y:S02]  /*02e0*/  PRMT R7, R7, 0x7772, RZ ;  /* 0x0000777207077816 */ /* 0x000fe400000000ff */
[----:B------:R-:W-:Y:S02]  /*02f0*/  PRMT R10, R10, 0x7772, RZ ;  /* 0x000077720a0a7816 */ /* 0x000fe400000000ff */
[----:B------:R-:W-:-:S02]  /*0300*/  I2FP.F32.U32 R8, R8 ;  /* 0x0000000800087245 */ /* 0x000fc40000201000 */
[----:B------:R-:W-:Y:S02]  /*0310*/  I2FP.F32.U32 R11, R11 ;  /* 0x0000000b000b7245 */ /* 0x000fe40000201000 */
[----:B---3--:R-:W-:Y:S02]  /*0320*/  PRMT R14, R13, 0x7770, RZ ;  /* 0x000077700d0e7816 */ /* 0x008fe400000000ff */
[----:B------:R-:W-:Y:S01]  /*0330*/  I2FP.F32.U32 R7, R7 ;  /* 0x0000000700077245 */ /* 0x000fe20000201000 */
[----:B------:R-:W-:Y:S01]  /*0340*/  FADD R8, R8, R11 ;  /* 0x0000000b08087221 */ /* 0x000fe20000000000 */
[----:B------:R-:W-:Y:S02]  /*0350*/  I2FP.F32.U32 R10, R10 ;  /* 0x0000000a000a7245 */ /* 0x000fe40000201000 */
[----:B------:R-:W-:Y:S02]  /*0360*/  I2FP.F32.U32 R15, R14 ;  /* 0x0000000e000f7245 */ /* 0x000fe40000201000 */
[----:B------:R-:W-:Y:S01]  /*0370*/  I2FP.F32.U32 R9, R9 ;  /* 0x0000000900097245 */ /* 0x000fe20000201000 */
[----:B------:R-:W-:Y:S01]  /*0380*/  FADD R10, R7, R10 ;  /* 0x0000000a070a7221 */ /* 0x000fe20000000000 */
[----:B------:R-:W-:Y:S01]  /*0390*/  I2FP.F32.U32 R12, R12 ;  /* 0x0000000c000c7245 */ /* 0x000fe20000201000 */
[----:B------:R-:W1:Y:S01]  /*03a0*/  LDS R7, [R4+0x48] ;  /* 0x0000480004077984 */ /* 0x000e620000000800 */
[----:B------:R-:W-:Y:S01]  /*03b0*/  FADD R15, R8, R15 ;  /* 0x0000000f080f7221 */ /* 0x000fe20000000000 */
[----:B------:R-:W-:-:S02]  /*03c0*/  PRMT R11, R13, 0x7771, RZ ;  /* 0x000077710d0b7816 */ /* 0x000fc400000000ff */
[----:B------:R2:W3:Y:S01]  /*03d0*/  LDS R8, [R4+0x4c] ;  /* 0x00004c0004087984 */ /* 0x0004e20000000800 */
[----:B------:R-:W-:Y:S01]  /*03e0*/  PRMT R13, R13, 0x7772, RZ ;  /* 0x000077720d0d7816 */ /* 0x000fe200000000ff */
[----:B------:R-:W-:Y:S01]  /*03f0*/  FADD R9, R9, R12 ;  /* 0x0000000c09097221 */ /* 0x000fe20000000000 */
[----:B------:R-:W-:Y:S02]  /*0400*/  I2FP.F32.U32 R12, R11 ;  /* 0x0000000b000c7245 */ /* 0x000fe40000201000 */
[----:B------:R-:W-:Y:S02]  /*0410*/  I2FP.F32.U32 R13, R13 ;  /* 0x0000000d000d7245 */ /* 0x000fe40000201000 */
[C---:B----4-:R-:W-:Y:S01]  /*0420*/  PRMT R11, R6.reuse, 0x7771, RZ ;  /* 0x00007771060b7816 */ /* 0x050fe200000000ff */
[----:B------:R-:W-:Y:S01]  /*0430*/  FADD R9, R9, R12 ;  /* 0x0000000c09097221 */ /* 0x000fe20000000000 */
[----:B------:R-:W-:Y:S01]  /*0440*/  PRMT R14, R6, 0x7770, RZ ;  /* 0x00007770060e7816 */ /* 0x000fe200000000ff */
[----:B------:R-:W-:Y:S01]  /*0450*/  FADD R10, R10, R13 ;  /* 0x0000000d0a0a7221 */ /* 0x000fe20000000000 */
[----:B------:R-:W-:-:S02]  /*0460*/  I2FP.F32.U32 R12, R11 ;  /* 0x0000000b000c7245 */ /* 0x000fc40000201000 */
[----:B0-----:R-:W-:Y:S02]  /*0470*/  PRMT R13, R3, 0x7771, RZ ;  /* 0x00007771030d7816 */ /* 0x001fe400000000ff */
[----:B------:R-:W-:Y:S01]  /*0480*/  I2FP.F32.U32 R14, R14 ;  /* 0x0000000e000e7245 */ /* 0x000fe20000201000 */
[----:B------:R-:W-:Y:S01]  /*0490*/  FADD R9, R9, R12 ;  /* 0x0000000c09097221 */ /* 0x000fe20000000000 */
[----:B--2---:R-:W-:Y:S02]  /*04a0*/  I2FP.F32.U32 R4, R13 ;  /* 0x0000000d00047245 */ /* 0x004fe40000201000 */
[----:B------:R-:W-:Y:S01]  /*04b0*/  PRMT R6, R6, 0x7772, RZ ;  /* 0x0000777206067816 */ /* 0x000fe200000000ff */
[----:B------:R-:W-:Y:S01]  /*04c0*/  FADD R14, R15, R14 ;  /* 0x0000000e0f0e7221 */ /* 0x000fe20000000000 */
[----:B------:R-:W-:Y:S01]  /*04d0*/  PRMT R11, R3, 0x7770, RZ ;  /* 0x00007770030b7816 */ /* 0x000fe200000000ff */
[----:B------:R-:W-:Y:S01]  /*04e0*/  FADD R9, R9, R4 ;  /* 0x0000000409097221 */ /* 0x000fe20000000000 */
[----:B------:R-:W-:-:S02]  /*04f0*/  PRMT R15, R3, 0x7772, RZ ;  /* 0x00007772030f7816 */ /* 0x000fc400000000ff */
[----:B------:R-:W-:Y:S02]  /*0500*/  I2FP.F32.U32 R3, R6 ;  /* 0x0000000600037245 */ /* 0x000fe40000201000 */
[----:B------:R-:W-:Y:S02]  /*0510*/  I2FP.F32.U32 R11, R11 ;  /* 0x0000000b000b7245 */ /* 0x000fe40000201000 */
[----:B-----5:R-:W-:Y:S01]  /*0520*/  PRMT R4, R2, 0x7770, RZ ;  /* 0x0000777002047816 */ /* 0x020fe200000000ff */
[----:B------:R-:W-:Y:S01]  /*0530*/  FADD R3, R10, R3 ;  /* 0x000000030a037221 */ /* 0x000fe20000000000 */
[----:B------:R-:W-:Y:S01]  /*0540*/  I2FP.F32.U32 R6, R15 ;  /* 0x0000000f00067245 */ /* 0x000fe20000201000 */
[----:B------:R-:W-:Y:S01]  /*0550*/  FADD R11, R14, R11 ;  /* 0x0000000b0e0b7221 */ /* 0x000fe20000000000 */
[----:B------:R-:W-:Y:S01]  /*0560*/  PRMT R12, R0, 0x7770, RZ ;  /* 0x00007770000c7816 */ /* 0x000fe200000000ff */
[----:B------:R-:W-:Y:S01]  /*0570*/  IMAD.MOV.U32 R14, RZ, RZ, 0x3de38e39 ;  /* 0x3de38e39ff0e7424 */ /* 0x000fe200078e00ff */
[----:B------:R-:W-:Y:S01]  /*0580*/  I2FP.F32.U32 R4, R4 ;  /* 0x0000000400047245 */ /* 0x000fe20000201000 */
[----:B------:R-:W-:Y:S01]  /*0590*/  FADD R3, R3, R6 ;  /* 0x0000000603037221 */ /* 0x000fe20000000000 */
[C---:B------:R-:W-:Y:S01]  /*05a0*/  PRMT R10, R2.reuse, 0x7771, RZ ;  /* 0x00007771020a7816 */ /* 0x040fe200000000ff */
[----:B------:R-:W-:Y:S01]  /*05b0*/  IMAD.MOV.U32 R6, RZ, RZ, 0x41100000 ;  /* 0x41100000ff067424 */ /* 0x000fe200078e00ff */
[----:B------:R-:W-:Y:S01]  /*05c0*/  PRMT R2, R2, 0x7772, RZ ;  /* 0x0000777202027816 */ /* 0x000fe200000000ff */
[----:B------:R-:W-:Y:S01]  /*05d0*/  FADD R11, R11, R4 ;  /* 0x000000040b0b7221 */ /* 0x000fe20000000000 */
[----:B------:R-:W-:Y:S01]  /*05e0*/  I2FP.F32.U32 R12, R12 ;  /* 0x0000000c000c7245 */ /* 0x000fe20000201000 */
[----:B------:R-:W-:Y:S01]  /*05f0*/  FFMA R13, R14, -R6, 1 ;  /* 0x3f8000000e0d7423 */ /* 0x000fe20000000806 */
[----:B------:R-:W-:-:S02]  /*0600*/  I2FP.F32.U32 R2, R2 ;  /* 0x0000000200027245 */ /* 0x000fc40000201000 */
[----:B------:R-:W-:Y:S01]  /*0610*/  I2FP.F32.U32 R10, R10 ;  /* 0x0000000a000a7245 */ /* 0x000fe20000201000 */
[----:B------:R-:W-:Y:S01]  /*0620*/  FADD R11, R11, R12 ;  /* 0x0000000c0b0b7221 */ /* 0x000fe20000000000 */
[----:B-1----:R-:W-:Y:S01]  /*0630*/  PRMT R12, R7, 0x7770, RZ ;  /* 0x00007770070c7816 */ /* 0x002fe200000000ff */
[----:B------:R-:W-:Y:S01]  /*0640*/  FADD R2, R3, R2 ;  /* 0x0000000203027221 */ /* 0x000fe20000000000 */
[C---:B------:R-:W-:Y:S01]  /*0650*/  PRMT R3, R0.reuse, 0x7771, RZ ;  /* 0x0000777100037816 */ /* 0x040fe200000000ff */
[----:B------:R-:W-:Y:S01]  /*0660*/  FFMA R4, R13, R14, 0.11111111193895339966 ;  /* 0x3de38e390d047423 */ /* 0x000fe2000000000e */
[----:B------:R-:W-:Y:S01]  /*0670*/  PRMT R0, R0, 0x7772, RZ ;  /* 0x0000777200007816 */ /* 0x000fe200000000ff */
[----:B------:R-:W-:Y:S01]  /*0680*/  FADD R9, R9, R10 ;  /* 0x0000000a09097221 */ /* 0x000fe20000000000 */
[----:B---3--:R-:W-:Y:S02]  /*0690*/  PRMT R14, R8, 0x7770, RZ ;  /* 0x00007770080e7816 */ /* 0x008fe400000000ff */
[----:B------:R-:W-:-:S02]  /*06a0*/  I2FP.F32.U32 R12, R12 ;  /* 0x0000000c000c7245 */ /* 0x000fc40000201000 */
[----:B------:R-:W-:Y:S02]  /*06b0*/  I2FP.F32.U32 R10, R3 ;  /* 0x00000003000a7245 */ /* 0x000fe40000201000 */
[----:B------:R-:W-:Y:S01]  /*06c0*/  I2FP.F32.U32 R3, R0 ;  /* 0x0000000000037245 */ /* 0x000fe20000201000 */
[----:B------:R-:W-:Y:S01]  /*06d0*/  FADD R11, R11, R12 ;  /* 0x0000000c0b0b7221 */ /* 0x000fe20000000000 */
[----:B------:R-:W-:Y:S01]  /*06e0*/  I2FP.F32.U32 R14, R14 ;  /* 0x0000000e000e7245 */ /* 0x000fe20000201000 */
[----:B------:R-:W-:Y:S01]  /*06f0*/  FADD R9, R9, R10 ;  /* 0x0000000a09097221 */ /* 0x000fe20000000000 */
[C---:B------:R-:W-:Y:S01]  /*0700*/  PRMT R13, R7.reuse, 0x7771, RZ ;  /* 0x00007771070d7816 */ /* 0x040fe200000000ff */
[----:B------:R-:W-:Y:S01]  /*0710*/  FADD R2, R2, R3 ;  /* 0x0000000302027221 */ /* 0x000fe20000000000 */
[----:B------:R-:W-:Y:S01]  /*0720*/  PRMT R7, R7, 0x7772, RZ ;  /* 0x0000777207077816 */ /* 0x000fe200000000ff */
[----:B------:R-:W-:Y:S01]  /*0730*/  FADD R3, R11, R14 ;  /* 0x0000000e0b037221 */ /* 0x000fe20000000000 */
[----:B------:R-:W-:-:S02]  /*0740*/  I2FP.F32.U32 R0, R13 ;  /* 0x0000000d00007245 */ /* 0x000fc40000201000 */
[----:B------:R-:W-:Y:S01]  /*0750*/  I2FP.F32.U32 R7, R7 ;  /* 0x0000000700077245 */ /* 0x000fe20000201000 */
[----:B------:R-:W0:Y:S01]  /*0760*/  FCHK P0, R3, 9 ;  /* 0x4110000003007902 */ /* 0x000e220000000000 */
[----:B------:R-:W-:Y:S01]  /*0770*/  FFMA R10, R3, R4, RZ ;  /* 0x00000004030a7223 */ /* 0x000fe200000000ff */
[----:B------:R-:W-:Y:S01]  /*0780*/  FADD R0, R9, R0 ;  /* 0x0000000009007221 */ /* 0x000fe20000000000 */
[----:B------:R-:W-:Y:S01]  /*0790*/  PRMT R9, R8, 0x7771, RZ ;  /* 0x0000777108097816 */ /* 0x000fe200000000ff */
[----:B------:R-:W-:Y:S01]  /*07a0*/  FADD R7, R2, R7 ;  /* 0x0000000702077221 */ /* 0x000fe20000000000 */
[----:B------:R-:W-:Y:S01]  /*07b0*/  PRMT R8, R8, 0x7772, RZ ;  /* 0x0000777208087816 */ /* 0x000fe200000000ff */
[----:B------:R-:W-:Y:S01]  /*07c0*/  FFMA R11, R10, -9, R3 ;  /* 0xc11000000a0b7823 */ /* 0x000fe20000000003 */
[----:B------:R-:W-:Y:S02]  /*07d0*/  I2FP.F32.U32 R9, R9 ;  /* 0x0000000900097245 */ /* 0x000fe40000201000 */
[----:B------:R-:W-:-:S03]  /*07e0*/  I2FP.F32.U32 R8, R8 ;  /* 0x0000000800087245 */ /* 0x000fc60000201000 */
[----:B------:R-:W-:Y:S02]  /*07f0*/  FADD R2, R0, R9 ;  /* 0x0000000900027221 */ /* 0x000fe40000000000 */
[----:B------:R-:W-:Y:S01]  /*0800*/  FADD R0, R7, R8 ;  /* 0x0000000807007221 */ /* 0x000fe20000000000 */
[----:B------:R-:W-:Y:S01]  /*0810*/  FFMA R7, R4, R11, R10 ;  /* 0x0000000b04077223 */ /* 0x000fe2000000000a */
[----:B0-----:R-:W-:Y:S06]  /*0820*/  @!P0 BRA `(.L_x_1) ;  /* 0x0000000000108947 */ /* 0x001fec0003800000 */
[----:B------:R-:W-:Y:S01]  /*0830*/  IMAD.MOV.U32 R4, RZ, RZ, R3 ;  /* 0x000000ffff047224 */ /* 0x000fe200078e0003 */
[----:B------:R-:W-:-:S07]  /*0840*/  MOV R10, 0x860 ;  /* 0x00000860000a7802 */ /* 0x000fce0000000f00 */
[----:B------:R-:W-:Y:S05]  /*0850*/  CALL.REL.NOINC `($__internal_0_$__cuda_sm3x_div_rn_noftz_f32_slowpath) ;  /* 0x0000000000a87944 */ /* 0x000fea0003c00000 */
[----:B------:R-:W-:-:S07]  /*0860*/  IMAD.MOV.U32 R7, RZ, RZ, R3 ;  /* 0x000000ffff077224 */ /* 0x000fce00078e0003 */
.L_x_1:
[----:B------:R-:W-:Y:S05]  /*0870*/  BSYNC.RECONVERGENT B0 ;  /* 0x0000000000007941 */ /* 0x000fea0003800200 */
.L_x_0:
[----:B------:R-:W-:Y:S01]  /*0880*/  IMAD.MOV.U32 R3, RZ, RZ, 0x3de38e39 ;  /* 0x3de38e39ff037424 */ /* 0x000fe200078e00ff */
[----:B------:R-:W0:Y:S01]  /*0890*/  FCHK P0, R2, 9 ;  /* 0x4110000002007902 */ /* 0x000e220000000000 */
[----:B------:R-:W-:Y:S02]  /*08a0*/  BSSY.RECONVERGENT B0, `(.L_x_2) ;  /* 0x000000b000007945 */ /* 0x000fe40003800200 */
[----:B------:R-:W-:-:S04]  /*08b0*/  FFMA R4, R3, -R6, 1 ;  /* 0x3f80000003047423 */ /* 0x000fc80000000806 */
[----:B------:R-:W-:-:S04]  /*08c0*/  FFMA R4, R4, R3, 0.11111111193895339966 ;  /* 0x3de38e3904047423 */ /* 0x000fc80000000003 */
[----:B------:R-:W-:-:S04]  /*08d0*/  FFMA R3, R2, R4, RZ ;  /* 0x0000000402037223 */ /* 0x000fc800000000ff */
[----:B------:R-:W-:-:S04]  /*08e0*/  FFMA R8, R3, -9, R2 ;  /* 0xc110000003087823 */ /* 0x000fc80000000002 */
[----:B------:R-:W-:Y:S01]  /*08f0*/  FFMA R8, R4, R8, R3 ;  /* 0x0000000804087223 */ /* 0x000fe20000000003 */
[----:B0-----:R-:W-:Y:S06]  /*0900*/  @!P0 BRA `(.L_x_3) ;  /* 0x0000000000108947 */ /* 0x001fec0003800000 */
[----:B------:R-:W-:Y:S01]  /*0910*/  IMAD.MOV.U32 R4, RZ, RZ, R2 ;  /* 0x000000ffff047224 */ /* 0x000fe200078e0002 */
[----:B------:R-:W-:-:S07]  /*0920*/  MOV R10, 0x940 ;  /* 0x00000940000a7802 */ /* 0x000fce0000000f00 */
[----:B------:R-:W-:Y:S05]  /*0930*/  CALL.REL.NOINC `($__internal_0_$__cuda_sm3x_div_rn_noftz_f32_slowpath) ;  /* 0x0000000000707944 */ /* 0x000fea0003c00000 */
[----:B------:R-:W-:-:S07]  /*0940*/  IMAD.MOV.U32 R8, RZ, RZ, R3 ;  /* 0x000000ffff087224 */ /* 0x000fce00078e0003 */
.L_x_3:
[----:B------:R-:W-:Y:S05]  /*0950*/  BSYNC.RECONVERGENT B0 ;  /* 0x0000000000007941 */ /* 0x000fea0003800200 */
.L_x_2:
        /* <DEDUP_REMOVED lines=13> */
.L_x_5:
[----:B------:R-:W-:Y:S05]  /*0a30*/  BSYNC.RECONVERGENT B0 ;  /* 0x0000000000007941 */ /* 0x000fea0003800200 */
.L_x_4:
[----:B------:R-:W0:Y:S01]  /*0a40*/  LDC.64 R2, c[0x0][0x388] ;  /* 0x0000e200ff027b82 */ /* 0x000e220000000a00 */
[----:B------:R-:W-:Y:S01]  /*0a50*/  F2I.U32.TRUNC.NTZ R7, R7 ;  /* 0x0000000700077305 */ /* 0x000fe2000020f000 */
[----:B------:R-:W-:Y:S02]  /*0a60*/  UMOV UR6, 0x3340 ;  /* 0x0000334000067882 */ /* 0x000fe40000000000 */
[----:B------:R-:W-:-:S05]  /*0a70*/  IMAD.U32 R9, RZ, RZ, UR6 ;  /* 0x00000006ff097e24 */ /* 0x000fca000f8e00ff */
[----:B------:R-:W1:Y:S08]  /*0a80*/  F2I.U32.TRUNC.NTZ R8, R8 ;  /* 0x0000000800087305 */ /* 0x000e70000020f000 */
[----:B------:R-:W2:Y:S01]  /*0a90*/  F2I.U32.TRUNC.NTZ R4, R4 ;  /* 0x0000000400047305 */ /* 0x000ea2000020f000 */
[----:B-1----:R-:W-:Y:S01]  /*0aa0*/  PRMT R0, R7, 0x3340, R8 ;  /* 0x0000334007007816 */ /* 0x002fe20000000008 */
[----:B0-----:R-:W-:Y:S01]  /*0ab0*/  IMAD.WIDE R2, R5, 0x4, R2 ;  /* 0x0000000405027825 */ /* 0x001fe200078e0202 */
[----:B--2---:R-:W-:-:S04]  /*0ac0*/  PRMT R9, R4, R9, 0xffff ;  /* 0x0000ffff04097416 */ /* 0x004fc80000000009 */
[----:B------:R-:W-:-:S05]  /*0ad0*/  PRMT R9, R0, 0x5410, R9 ;  /* 0x0000541000097816 */ /* 0x000fca0000000009 */
[----:B------:R-:W-:Y:S01]  /*0ae0*/  STG.E desc[UR4][R2.64], R9 ;  /* 0x0000000902007986 */ /* 0x000fe2000c101904 */
[----:B------:R-:W-:Y:S05]  /*0af0*/  EXIT ;  /* 0x000000000000794d */ /* 0x000fea0003800000 */
        .weak           $__internal_0_$__cuda_sm3x_div_rn_noftz_f32_slowpath
        .type           $__internal_0_$__cuda_sm3x_div_rn_noftz_f32_slowpath,@function
        .size           $__internal_0_$__cuda_sm3x_div_rn_noftz_f32_slowpath,(.L_x_36 - $__internal_0_$__cuda_sm3x_div_rn_noftz_f32_slowpath)
$__internal_0_$__cuda_sm3x_div_rn_noftz_f32_slowpath:
[----:B------:R-:W-:Y:S01]  /*0b00*/  SHF.R.U32.HI R11, RZ, 0x17, R6 ;  /* 0x00000017ff0b7819 */ /* 0x000fe20000011606 */
[----:B------:R-:W-:Y:S01]  /*0b10*/  BSSY.RECONVERGENT B1, `(.L_x_6) ;  /* 0x0000064000017945 */ /* 0x000fe20003800200 */
[----:B------:R-:W-:Y:S01]  /*0b20*/  SHF.R.U32.HI R3, RZ, 0x17, R4 ;  /* 0x00000017ff037819 */ /* 0x000fe20000011604 */
[----:B------:R-:W-:Y:S01]  /*0b30*/  IMAD.MOV.U32 R13, RZ, RZ, 0x41100000 ;  /* 0x41100000ff0d7424 */ /* 0x000fe200078e00ff */
[----:B------:R-:W-:Y:S02]  /*0b40*/  LOP3.LUT R11, R11, 0xff, RZ, 0xc0, !PT ;  /* 0x000000ff0b0b7812 */ /* 0x000fe400078ec0ff */
[----:B------:R-:W-:-:S03]  /*0b50*/  LOP3.LUT R15, R3, 0xff, RZ, 0xc0, !PT ;  /* 0x000000ff030f7812 */ /* 0x000fc600078ec0ff */
[----:B------:R-:W-:Y:S02]  /*0b60*/  VIADD R12, R11, 0xffffffff ;  /* 0xffffffff0b0c7836 */ /* 0x000fe40000000000 */
[----:B------:R-:W-:-:S03]  /*0b70*/  VIADD R14, R15, 0xffffffff ;  /* 0xffffffff0f0e7836 */ /* 0x000fc60000000000 */
[----:B------:R-:W-:-:S04]  /*0b80*/  ISETP.GT.U32.AND P0, PT, R12, 0xfd, PT ;  /* 0x000000fd0c00780c */ /* 0x000fc80003f04070 */
[----:B------:R-:W-:-:S13]  /*0b90*/  ISETP.GT.U32.OR P0, PT, R14, 0xfd, P0 ;  /* 0x000000fd0e00780c */ /* 0x000fda0000704470 */
[----:B------:R-:W-:Y:S01]  /*0ba0*/  @!P0 IMAD.MOV.U32 R9, RZ, RZ, RZ ;  /* 0x000000ffff098224 */ /* 0x000fe200078e00ff */
[----:B------:R-:W-:Y:S06]  /*0bb0*/  @!P0 BRA `(.L_x_7) ;  /* 0x0000000000608947 */ /* 0x000fec0003800000 */
[----:B------:R-:W-:Y:S01]  /*0bc0*/  IMAD.MOV.U32 R3, RZ, RZ, 0x41100000 ;  /* 0x41100000ff037424 */ /* 0x000fe200078e00ff */
[----:B------:R-:W-:-:S04]  /*0bd0*/  FSETP.GTU.FTZ.AND P0, PT, |R4|, +INF , PT ;  /* 0x7f8000000400780b */ /* 0x000fc80003f1c200 */
[----:B------:R-:W-:-:S04]  /*0be0*/  FSETP.GTU.FTZ.AND P1, PT, |R3|, +INF , PT ;  /* 0x7f8000000300780b */ /* 0x000fc80003f3c200 */
[----:B------:R-:W-:-:S13]  /*0bf0*/  PLOP3.LUT P0, PT, P0, P1, PT, 0xf8, 0x8f ;  /* 0x00000000008f781c */ /* 0x000fda0000703f70 */
[----:B------:R-:W-:Y:S05]  /*0c00*/  @P0 BRA `(.L_x_8) ;  /* 0x00000004004c0947 */ /* 0x000fea0003800000 */
[----:B------:R-:W-:-:S13]  /*0c10*/  LOP3.LUT P0, RZ, R13, 0x7fffffff, R4, 0xc8, !PT ;  /* 0x7fffffff0dff7812 */ /* 0x000fda000780c804 */
[----:B------:R-:W-:Y:S05]  /*0c20*/  @!P0 BRA `(.L_x_9) ;  /* 0x00000004003c8947 */ /* 0x000fea0003800000 */
[C---:B------:R-:W-:Y:S02]  /*0c30*/  FSETP.NEU.FTZ.AND P2, PT, |R4|.reuse, +INF , PT ;  /* 0x7f8000000400780b */ /* 0x040fe40003f5d200 */
[----:B------:R-:W-:Y:S02]  /*0c40*/  FSETP.NEU.FTZ.AND P1, PT, |R3|, +INF , PT ;  /* 0x7f8000000300780b */ /* 0x000fe40003f3d200 */
[----:B------:R-:W-:-:S11]  /*0c50*/  FSETP.NEU.FTZ.AND P0, PT, |R4|, +INF , PT ;  /* 0x7f8000000400780b */ /* 0x000fd60003f1d200 */
[----:B------:R-:W-:Y:S05]  /*0c60*/  @!P1 BRA !P2, `(.L_x_9) ;  /* 0x00000004002c9947 */ /* 0x000fea0005000000 */
[----:B------:R-:W-:-:S04]  /*0c70*/  LOP3.LUT P2, RZ, R4, 0x7fffffff, RZ, 0xc0, !PT ;  /* 0x7fffffff04ff7812 */ /* 0x000fc8000784c0ff */
[----:B------:R-:W-:-:S13]  /*0c80*/  PLOP3.LUT P1, PT, P1, P2, PT, 0x2f, 0xf2 ;  /* 0x0000000000f2781c */ /* 0x000fda0000f24577 */
[----:B------:R-:W-:Y:S05]  /*0c90*/  @P1 BRA `(.L_x_10) ;  /* 0x0000000400181947 */ /* 0x000fea0003800000 */
[----:B------:R-:W-:-:S04]  /*0ca0*/  LOP3.LUT P1, RZ, R13, 0x7fffffff, RZ, 0xc0, !PT ;  /* 0x7fffffff0dff7812 */ /* 0x000fc8000782c0ff */
[----:B------:R-:W-:-:S13]  /*0cb0*/  PLOP3.LUT P0, PT, P0, P1, PT, 0x2f, 0xf2 ;  /* 0x0000000000f2781c */ /* 0x000fda0000702577 */
[----:B------:R-:W-:Y:S05]  /*0cc0*/  @P0 BRA `(.L_x_11) ;  /* 0x0000000400000947 */ /* 0x000fea0003800000 */
[----:B------:R-:W-:Y:S02]  /*0cd0*/  ISETP.GE.AND P0, PT, R14, RZ, PT ;  /* 0x000000ff0e00720c */ /* 0x000fe40003f06270 */
[----:B------:R-:W-:-:S11]  /*0ce0*/  ISETP.GE.AND P1, PT, R12, RZ, PT ;  /* 0x000000ff0c00720c */ /* 0x000fd60003f26270 */
[----:B------:R-:W-:Y:S02]  /*0cf0*/  @P0 IMAD.MOV.U32 R9, RZ, RZ, RZ ;  /* 0x000000ffff090224 */ /* 0x000fe400078e00ff */
[----:B------:R-:W-:Y:S01]  /*0d00*/  @!P0 FFMA R4, R4, 1.84467440737095516160e+19, RZ ;  /* 0x5f80000004048823 */ /* 0x000fe200000000ff */
[----:B------:R-:W-:Y:S02]  /*0d10*/  @!P0 IMAD.MOV.U32 R9, RZ, RZ, -0x40 ;  /* 0xffffffc0ff098424 */ /* 0x000fe400078e00ff */
[----:B------:R-:W-:Y:S02]  /*0d20*/  @!P1 FFMA R13, R3, 1.84467440737095516160e+19, RZ ;  /* 0x5f800000030d9823 */ /* 0x000fe400000000ff */
[----:B------:R-:W-:-:S07]  /*0d30*/  @!P1 VIADD R9, R9, 0x40 ;  /* 0x0000004009099836 */ /* 0x000fce0000000000 */
.L_x_7:
[----:B------:R-:W-:Y:S01]  /*0d40*/  LEA R12, R11, 0xc0800000, 0x17 ;  /* 0xc08000000b0c7811 */ /* 0x000fe200078eb8ff */
[----:B------:R-:W-:Y:S04]  /*0d50*/  BSSY.RECONVERGENT B2, `(.L_x_12) ;  /* 0x0000036000027945 */ /* 0x000fe80003800200 */
[----:B------:R-:W-:Y:S02]  /*0d60*/  IMAD.IADD R13, R13, 0x1, -R12 ;  /* 0x000000010d0d7824 */ /* 0x000fe400078e0a0c */
[----:B------:R-:W-:Y:S02]  /*0d70*/  VIADD R12, R15, 0xffffff81 ;  /* 0xffffff810f0c7836 */ /* 0x000fe40000000000 */
[----:B------:R-:W0:Y:S01]  /*0d80*/  MUFU.RCP R14, R13 ;  /* 0x0000000d000e7308 */ /* 0x000e220000001000 */
[----:B------:R-:W-:Y:S01]  /*0d90*/  FADD.FTZ R16, -R13, -RZ ;  /* 0x800000ff0d107221 */ /* 0x000fe20000010100 */
[C---:B------:R-:W-:Y:S01]  /*0da0*/  IMAD R3, R12.reuse, -0x800000, R4 ;  /* 0xff8000000c037824 */ /* 0x040fe200078e0204 */
[----:B------:R-:W-:-:S05]  /*0db0*/  IADD3 R12, PT, PT, R12, 0x7f, -R11 ;  /* 0x0000007f0c0c7810 */ /* 0x000fca0007ffe80b */
[----:B------:R-:W-:Y:S02]  /*0dc0*/  IMAD.IADD R12, R12, 0x1, R9 ;  /* 0x000000010c0c7824 */ /* 0x000fe400078e0209 */
[----:B0-----:R-:W-:-:S04]  /*0dd0*/  FFMA R15, R14, R16, 1 ;  /* 0x3f8000000e0f7423 */ /* 0x001fc80000000010 */
[----:B------:R-:W-:-:S04]  /*0de0*/  FFMA R17, R14, R15, R14 ;  /* 0x0000000f0e117223 */ /* 0x000fc8000000000e */
[----:B------:R-:W-:-:S04]  /*0df0*/  FFMA R4, R3, R17, RZ ;  /* 0x0000001103047223 */ /* 0x000fc800000000ff */
[----:B------:R-:W-:-:S04]  /*0e00*/  FFMA R15, R16, R4, R3 ;  /* 0x00000004100f7223 */ /* 0x000fc80000000003 */
[----:B------:R-:W-:-:S04]  /*0e10*/  FFMA R14, R17, R15, R4 ;  /* 0x0000000f110e7223 */ /* 0x000fc80000000004 */
[----:B------:R-:W-:-:S04]  /*0e20*/  FFMA R15, R16, R14, R3 ;  /* 0x0000000e100f7223 */ /* 0x000fc80000000003 */
[----:B------:R-:W-:-:S05]  /*0e30*/  FFMA R3, R17, R15, R14 ;  /* 0x0000000f11037223 */ /* 0x000fca000000000e */
[----:B------:R-:W-:-:S04]  /*0e40*/  SHF.R.U32.HI R4, RZ, 0x17, R3 ;  /* 0x00000017ff047819 */ /* 0x000fc80000011603 */
[----:B------:R-:W-:-:S05]  /*0e50*/  LOP3.LUT R4, R4, 0xff, RZ, 0xc0, !PT ;  /* 0x000000ff04047812 */ /* 0x000fca00078ec0ff */
[----:B------:R-:W-:-:S04]  /*0e60*/  IMAD.IADD R13, R4, 0x1, R12 ;  /* 0x00000001040d7824 */ /* 0x000fc800078e020c */
[----:B------:R-:W-:-:S05]  /*0e70*/  VIADD R4, R13, 0xffffffff ;  /* 0xffffffff0d047836 */ /* 0x000fca0000000000 */
[----:B------:R-:W-:-:S13]  /*0e80*/  ISETP.GE.U32.AND P0, PT, R4, 0xfe, PT ;  /* 0x000000fe0400780c */ /* 0x000fda0003f06070 */
[----:B------:R-:W-:Y:S05]  /*0e90*/  @!P0 BRA `(.L_x_13) ;  /* 0x0000000000808947 */ /* 0x000fea0003800000 */
[----:B------:R-:W-:-:S13]  /*0ea0*/  ISETP.GT.AND P0, PT, R13, 0xfe, PT ;  /* 0x000000fe0d00780c */ /* 0x000fda0003f04270 */
[----:B------:R-:W-:Y:S05]  /*0eb0*/  @P0 BRA `(.L_x_14) ;  /* 0x00000000006c0947 */ /* 0x000fea0003800000 */
[----:B------:R-:W-:-:S13]  /*0ec0*/  ISETP.GE.AND P0, PT, R13, 0x1, PT ;  /* 0x000000010d00780c */ /* 0x000fda0003f06270 */
[----:B------:R-:W-:Y:S05]  /*0ed0*/  @P0 BRA `(.L_x_15) ;  /* 0x0000000000740947 */ /* 0x000fea0003800000 */
[----:B------:R-:W-:Y:S02]  /*0ee0*/  ISETP.GE.AND P0, PT, R13, -0x18, PT ;  /* 0xffffffe80d00780c */ /* 0x000fe40003f06270 */
[----:B------:R-:W-:-:S11]  /*0ef0*/  LOP3.LUT R3, R3, 0x80000000, RZ, 0xc0, !PT ;  /* 0x8000000003037812 */ /* 0x000fd600078ec0ff */
[----:B------:R-:W-:Y:S05]  /*0f00*/  @!P0 BRA `(.L_x_15) ;  /* 0x0000000000688947 */ /* 0x000fea0003800000 */
[-CC-:B------:R-:W-:Y:S01]  /*0f10*/  FFMA.RZ R4, R17, R15.reuse, R14.reuse ;  /* 0x0000000f11047223 */ /* 0x180fe2000000c00e */
[----:B------:R-:W-:Y:S02]  /*0f20*/  VIADD R12, R13, 0x20 ;  /* 0x000000200d0c7836 */ /* 0x000fe40000000000 */
[-CC-:B------:R-:W-:Y:S01]  /*0f30*/  FFMA.RM R9, R17, R15.reuse, R14.reuse ;  /* 0x0000000f11097223 */ /* 0x180fe2000000400e */
[----:B------:R-:W-:Y:S02]  /*0f40*/  ISETP.NE.AND P2, PT, R13, RZ, PT ;  /* 0x000000ff0d00720c */ /* 0x000fe40003f45270 */
[----:B------:R-:W-:Y:S01]  /*0f50*/  LOP3.LUT R11, R4, 0x7fffff, RZ, 0xc0, !PT ;  /* 0x007fffff040b7812 */ /* 0x000fe200078ec0ff */
[----:B------:R-:W-:Y:S01]  /*0f60*/  FFMA.RP R4, R17, R15, R14 ;  /* 0x0000000f11047223 */ /* 0x000fe2000000800e */
[----:B------:R-:W-:Y:S01]  /*0f70*/  ISETP.NE.AND P1, PT, R13, RZ, PT ;  /* 0x000000ff0d00720c */ /* 0x000fe20003f25270 */
[----:B------:R-:W-:Y:S01]  /*0f80*/  IMAD.MOV R13, RZ, RZ, -R13 ;  /* 0x000000ffff0d7224 */ /* 0x000fe200078e0a0d */
[----:B------:R-:W-:-:S02]  /*0f90*/  LOP3.LUT R11, R11, 0x800000, RZ, 0xfc, !PT ;  /* 0x008000000b0b7812 */ /* 0x000fc400078efcff */
[----:B------:R-:W-:Y:S02]  /*0fa0*/  FSETP.NEU.FTZ.AND P0, PT, R4, R9, PT ;  /* 0x000000090400720b */ /* 0x000fe40003f1d000 */
[----:B------:R-:W-:Y:S02]  /*0fb0*/  SHF.L.U32 R12, R11, R12, RZ ;  /* 0x0000000c0b0c7219 */ /* 0x000fe400000006ff */
[----:B------:R-:W-:Y:S02]  /*0fc0*/  SEL R4, R13, RZ, P2 ;  /* 0x000000ff0d047207 */ /* 0x000fe40001000000 */
[----:B------:R-:W-:Y:S02]  /*0fd0*/  ISETP.NE.AND P1, PT, R12, RZ, P1 ;  /* 0x000000ff0c00720c */ /* 0x000fe40000f25270 */
[----:B------:R-:W-:Y:S02]  /*0fe0*/  SHF.R.U32.HI R4, RZ, R4, R11 ;  /* 0x00000004ff047219 */ /* 0x000fe4000001160b */
[----:B------:R-:W-:-:S02]  /*0ff0*/  PLOP3.LUT P0, PT, P0, P1, PT, 0xf8, 0x8f ;  /* 0x00000000008f781c */ /* 0x000fc40000703f70 */
[----:B------:R-:W-:Y:S02]  /*1000*/  SHF.R.U32.HI R12, RZ, 0x1, R4 ;  /* 0x00000001ff0c7819 */ /* 0x000fe40000011604 */
[----:B------:R-:W-:-:S04]  /*1010*/  SEL R9, RZ, 0x1, !P0 ;  /* 0x00000001ff097807 */ /* 0x000fc80004000000 */
[----:B------:R-:W-:-:S04]  /*1020*/  LOP3.LUT R9, R9, 0x1, R12, 0xf8, !PT ;  /* 0x0000000109097812 */ /* 0x000fc800078ef80c */
[----:B------:R-:W-:-:S05]  /*1030*/  LOP3.LUT R9, R9, R4, RZ, 0xc0, !PT ;  /* 0x0000000409097212 */ /* 0x000fca00078ec0ff */
[----:B------:R-:W-:-:S05]  /*1040*/  IMAD.IADD R12, R12, 0x1, R9 ;  /* 0x000000010c0c7824 */ /* 0x000fca00078e0209 */
[----:B------:R-:W-:Y:S01]  /*1050*/  LOP3.LUT R3, R12, R3, RZ, 0xfc, !PT ;  /* 0x000000030c037212 */ /* 0x000fe200078efcff */
[----:B------:R-:W-:Y:S06]  /*1060*/  BRA `(.L_x_15) ;  /* 0x0000000000107947 */ /* 0x000fec0003800000 */
.L_x_14:
[----:B------:R-:W-:-:S04]  /*1070*/  LOP3.LUT R3, R3, 0x80000000, RZ, 0xc0, !PT ;  /* 0x8000000003037812 */ /* 0x000fc800078ec0ff */
[----:B------:R-:W-:Y:S01]  /*1080*/  LOP3.LUT R3, R3, 0x7f800000, RZ, 0xfc, !PT ;  /* 0x7f80000003037812 */ /* 0x000fe200078efcff */
[----:B------:R-:W-:Y:S06]  /*1090*/  BRA `(.L_x_15) ;  /* 0x0000000000047947 */ /* 0x000fec0003800000 */
.L_x_13:
[----:B------:R-:W-:-:S07]  /*10a0*/  IMAD R3, R12, 0x800000, R3 ;  /* 0x008000000c037824 */ /* 0x000fce00078e0203 */
.L_x_15:
[----:B------:R-:W-:Y:S05]  /*10b0*/  BSYNC.RECONVERGENT B2 ;  /* 0x0000000000027941 */ /* 0x000fea0003800200 */
.L_x_12:
[----:B------:R-:W-:Y:S05]  /*10c0*/  BRA `(.L_x_16) ;  /* 0x0000000000207947 */ /* 0x000fea0003800000 */
.L_x_11:
[----:B------:R-:W-:-:S04]  /*10d0*/  LOP3.LUT R3, R13, 0x80000000, R4, 0x48, !PT ;  /* 0x800000000d037812 */ /* 0x000fc800078e4804 */
[----:B------:R-:W-:Y:S01]  /*10e0*/  LOP3.LUT R3, R3, 0x7f800000, RZ, 0xfc, !PT ;  /* 0x7f80000003037812 */ /* 0x000fe200078efcff */
[----:B------:R-:W-:Y:S06]  /*10f0*/  BRA `(.L_x_16) ;  /* 0x0000000000147947 */ /* 0x000fec0003800000 */
.L_x_10:
[----:B------:R-:W-:Y:S01]  /*1100*/  LOP3.LUT R3, R13, 0x80000000, R4, 0x48, !PT ;  /* 0x800000000d037812 */ /* 0x000fe200078e4804 */
[----:B------:R-:W-:Y:S06]  /*1110*/  BRA `(.L_x_16) ;  /* 0x00000000000c7947 */ /* 0x000fec0003800000 */
.L_x_9:
[----:B------:R-:W0:Y:S01]  /*1120*/  MUFU.RSQ R3, -QNAN ;  /* 0xffc0000000037908 */ /* 0x000e220000001400 */
[----:B------:R-:W-:Y:S05]  /*1130*/  BRA `(.L_x_16) ;  /* 0x0000000000047947 */ /* 0x000fea0003800000 */
.L_x_8:
[----:B------:R-:W-:-:S07]  /*1140*/  FADD.FTZ R3, R4, R3 ;  /* 0x0000000304037221 */ /* 0x000fce0000010000 */
.L_x_16:
[----:B------:R-:W-:Y:S05]  /*1150*/  BSYNC.RECONVERGENT B1 ;  /* 0x0000000000017941 */ /* 0x000fea0003800200 */
.L_x_6:
[----:B------:R-:W-:-:S04]  /*1160*/  IMAD.MOV.U32 R11, RZ, RZ, 0x0 ;  /* 0x00000000ff0b7424 */ /* 0x000fc800078e00ff */
[----:B0-----:R-:W-:Y:S05]  /*1170*/  RET.REL.NODEC R10 `(_Z14sharedBlurringP6uchar4S0_ii) ;  /* 0xffffffec0aa07950 */ /* 0x001fea0003c3ffff */
.L_x_17:
[----:B------:R-:W-:-:S00]  /*1180*/  BRA `(.L_x_17) ;  /* 0xfffffffc00fc7947 */ /* 0x000fc0000383ffff */
[----:B------:R-:W-:-:S00]  /*1190*/  NOP ;  /* 0x0000000000007918 */ /* 0x000fc00000000000 */
        /* <DEDUP_REMOVED lines=14> */
.L_x_36:


//--------------------- .text._Z16unsharedBlurringP6uchar4S0_ii --------------------------
	.section	.text._Z16unsharedBlurringP6uchar4S0_ii,"ax",@progbits
	.align	128
        .global         _Z16unsharedBlurringP6uchar4S0_ii
        .type           _Z16unsharedBlurringP6uchar4S0_ii,@function
        .size           _Z16unsharedBlurringP6uchar4S0_ii,(.L_x_37 - _Z16unsharedBlurringP6uchar4S0_ii)
        .other          _Z16unsharedBlurringP6uchar4S0_ii,@"STO_CUDA_ENTRY STV_DEFAULT"
_Z16unsharedBlurringP6uchar4S0_ii:
.text._Z16unsharedBlurringP6uchar4S0_ii:
[----:B------:R-:W-:Y:S01]  /*0000*/  LDC R1, c[0x0][0x37c] ;  /* 0x0000df00ff017b82 */ /* 0x000fe20000000800 */
[----:B------:R-:W0:Y:S07]  /*0010*/  S2R R5, SR_TID.Y ;  /* 0x0000000000057919 */ /* 0x000e2e0000002200 */
[----:B------:R-:W1:Y:S01]  /*0020*/  LDC R6, c[0x0][0x360] ;  /* 0x0000d800ff067b82 */ /* 0x000e620000000800 */
[----:B------:R-:W2:Y:S01]  /*0030*/  LDCU.64 UR6, c[0x0][0x390] ;  /* 0x00007200ff0677ac */ /* 0x000ea20008000a00 */
[----:B------:R-:W1:Y:S06]  /*0040*/  S2R R3, SR_TID.X ;  /* 0x0000000000037919 */ /* 0x000e6c0000002100 */
[----:B------:R-:W0:Y:S08]  /*0050*/  S2UR UR5, SR_CTAID.Y ;  /* 0x00000000000579c3 */ /* 0x000e300000002600 */
[----:B------:R-:W0:Y:S08]  /*0060*/  LDC R18, c[0x0][0x364] ;  /* 0x0000d900ff127b82 */ /* 0x000e300000000800 */
[----:B------:R-:W1:Y:S01]  /*0070*/  S2UR UR4, SR_CTAID.X ;  /* 0x00000000000479c3 */ /* 0x000e620000002500 */
[----:B0-----:R-:W-:-:S05]  /*0080*/  IMAD R18, R18, UR5, R5 ;  /* 0x0000000512127c24 */ /* 0x001fca000f8e0205 */
[----:B--2---:R-:W-:Y:S01]  /*0090*/  ISETP.GE.AND P0, PT, R18, UR7, PT ;  /* 0x0000000712007c0c */ /* 0x004fe2000bf06270 */
[----:B-1----:R-:W-:-:S05]  /*00a0*/  IMAD R6, R6, UR4, R3 ;  /* 0x0000000406067c24 */ /* 0x002fca000f8e0203 */
[----:B------:R-:W-:-:S13]  /*00b0*/  ISETP.GE.OR P0, PT, R6, UR6, P0 ;  /* 0x0000000606007c0c */ /* 0x000fda0008706670 */
[----:B------:R-:W-:Y:S05]  /*00c0*/  @P0 EXIT ;  /* 0x000000000000094d */ /* 0x000fea0003800000 */
[----:B------:R-:W-:Y:S01]  /*00d0*/  ISETP.GE.AND P4, PT, R6, RZ, PT ;  /* 0x000000ff0600720c */ /* 0x000fe20003f86270 */
[----:B------:R-:W0:Y:S01]  /*00e0*/  LDCU.64 UR4, c[0x0][0x358] ;  /* 0x00006b00ff0477ac */ /* 0x000e220008000a00 */
[C---:B------:R-:W-:Y:S02]  /*00f0*/  VIADD R0, R18.reuse, 0xffffffff ;  /* 0xffffffff12007836 */ /* 0x040fe40000000000 */
[----:B------:R-:W-:Y:S01]  /*0100*/  ISETP.EQ.OR P3, PT, R18, RZ, !P4 ;  /* 0x000000ff1200720c */ /* 0x000fe20006762670 */
[----:B------:R-:W1:Y:S01]  /*0110*/  LDCU.64 UR8, c[0x0][0x380] ;  /* 0x00007000ff0877ac */ /* 0x000e620008000a00 */
[----:B------:R-:W-:-:S11]  /*0120*/  IMAD R5, R0, UR6, RZ ;  /* 0x0000000600057c24 */ /* 0x000fd6000f8e02ff */
[----:B------:R-:W2:Y:S01]  /*0130*/  @!P3 LDC.64 R2, c[0x0][0x380] ;  /* 0x0000e000ff02bb82 */ /* 0x000ea20000000a00 */
[C---:B------:R-:W-:Y:S01]  /*0140*/  @!P3 IMAD.IADD R7, R6.reuse, 0x1, R5 ;  /* 0x000000010607b824 */ /* 0x040fe200078e0205 */
[----:B------:R-:W-:-:S03]  /*0150*/  ISETP.GE.AND P0, PT, R6, 0x1, PT ;  /* 0x000000010600780c */ /* 0x000fc60003f06270 */
[----:B--2---:R-:W-:-:S05]  /*0160*/  @!P3 IMAD.WIDE R2, R7, 0x4, R2 ;  /* 0x000000040702b825 */ /* 0x004fca00078e0202 */
[----:B0-----:R0:W2:Y:S01]  /*0170*/  @!P3 LDG.E R14, desc[UR4][R2.64] ;  /* 0x00000004020eb981 */ /* 0x0010a2000c1e1900 */
[----:B------:R-:W-:Y:S02]  /*0180*/  SHF.R.S32.HI R4, RZ, 0x1f, R6 ;  /* 0x0000001fff047819 */ /* 0x000fe40000011406 */
[----:B------:R-:W-:Y:S02]  /*0190*/  IADD3 R0, P1, PT, R6, R5, RZ ;  /* 0x0000000506007210 */ /* 0x000fe40007f3e0ff */
[----:B------:R-:W-:Y:S02]  /*01a0*/  ISETP.EQ.OR P0, PT, R18, RZ, !P0 ;  /* 0x000000ff1200720c */ /* 0x000fe40004702670 */
[----:B------:R-:W-:Y:S02]  /*01b0*/  LEA.HI.X.SX32 R5, R5, R4, 0x1, P1 ;  /* 0x0000000405057211 */ /* 0x000fe400008f0eff */
[----:B-1----:R-:W-:Y:S01]  /*01c0*/  LEA R16, P1, R0, UR8, 0x2 ;  /* 0x0000000800107c11 */ /* 0x002fe2000f8210ff */
[----:B------:R-:W-:Y:S01]  /*01d0*/  IMAD R7, R18, UR6, RZ ;  /* 0x0000000612077c24 */ /* 0x000fe2000f8e02ff */
[----:B0-----:R-:W0:Y:S02]  /*01e0*/  @P4 LDC.64 R2, c[0x0][0x380] ;  /* 0x0000e000ff024b82 */ /* 0x001e240000000a00 */
[----:B------:R-:W-:-:S05]  /*01f0*/  LEA.HI.X R17, R0, UR9, R5, 0x2, P1 ;  /* 0x0000000900117c11 */ /* 0x000fca00088f1405 */
[----:B------:R-:W3:Y:S01]  /*0200*/  @!P0 LDG.E R15, desc[UR4][R16.64+-0x4] ;  /* 0xfffffc04100f8981 */ /* 0x000ee2000c1e1900 */
[C---:B------:R-:W-:Y:S01]  /*0210*/  VIADD R0, R6.reuse, 0x1 ;  /* 0x0000000106007836 */ /* 0x040fe20000000000 */
[----:B------:R-:W-:-:S04]  /*0220*/  ISETP.GT.AND P2, PT, R6, UR6, PT ;  /* 0x0000000606007c0c */ /* 0x000fc8000bf44270 */
[----:B------:R-:W-:Y:S02]  /*0230*/  ISETP.GE.AND P1, PT, R0, UR6, PT ;  /* 0x0000000600007c0c */ /* 0x000fe4000bf26270 */
[C---:B------:R-:W-:Y:S02]  /*0240*/  IADD3 R0, P6, PT, R6.reuse, R7, RZ ;  /* 0x0000000706007210 */ /* 0x040fe40007fde0ff */
[----:B------:R-:W-:Y:S02]  /*0250*/  ISETP.GT.AND P1, PT, R6, -0x2, !P1 ;  /* 0xfffffffe0600780c */ /* 0x000fe40004f24270 */
[C---:B------:R-:W-:Y:S02]  /*0260*/  LEA.HI.X.SX32 R5, R7.reuse, R4, 0x1, P6 ;  /* 0x0000000407057211 */ /* 0x040fe400030f0eff */
[----:B------:R-:W-:Y:S02]  /*0270*/  LEA R8, P6, R0, UR8, 0x2 ;  /* 0x0000000800087c11 */ /* 0x000fe4000f8c10ff */
[C---:B------:R-:W-:Y:S01]  /*0280*/  ISETP.EQ.OR P5, PT, R18.reuse, RZ, !P1 ;  /* 0x000000ff1200720c */ /* 0x040fe20004fa2670 */
[----:B------:R-:W-:Y:S01]  /*0290*/  VIADD R18, R18, 0x1 ;  /* 0x0000000112127836 */ /* 0x000fe20000000000 */
[----:B------:R-:W-:Y:S01]  /*02a0*/  LEA.HI.X R9, R0, UR9, R5, 0x2, P6 ;  /* 0x0000000900097c11 */ /* 0x000fe2000b0f1405 */
[----:B------:R-:W-:Y:S01]  /*02b0*/  VIADD R19, R7, UR6 ;  /* 0x0000000607137c36 */ /* 0x000fe20008000000 */
[----:B------:R-:W-:Y:S01]  /*02c0*/  ISETP.GT.AND P2, PT, R6, RZ, !P2 ;  /* 0x000000ff0600720c */ /* 0x000fe20005744270 */
[----:B------:R-:W-:Y:S01]  /*02d0*/  IMAD.MOV.U32 R11, RZ, RZ, RZ ;  /* 0x000000ffff0b7224 */ /* 0x000fe200078e00ff */
[----:B------:R-:W-:Y:S01]  /*02e0*/  ISETP.GE.U32.OR P6, PT, R18, UR7, !P4 ;  /* 0x0000000712007c0c */ /* 0x000fe2000e7c6470 */
[----:B------:R-:W-:-:S02]  /*02f0*/  IMAD.MOV.U32 R0, RZ, RZ, RZ ;  /* 0x000000ffff007224 */ /* 0x000fc400078e00ff */
[----:B------:R-:W-:-:S04]  /*0300*/  @P4 IMAD.IADD R23, R6, 0x1, R7 ;  /* 0x0000000106174824 */ /* 0x000fc800078e0207 */
[----:B------:R1:W4:Y:S01]  /*0310*/  @!P5 LDG.E R13, desc[UR4][R16.64+0x4] ;  /* 0x00000404100dd981 */ /* 0x000322000c1e1900 */
[----:B0-----:R-:W-:-:S03]  /*0320*/  @P4 IMAD.WIDE R22, R23, 0x4, R2 ;  /* 0x0000000417164825 */ /* 0x001fc600078e0202 */
[----:B------:R-:W5:Y:S01]  /*0330*/  @P2 LDG.E R10, desc[UR4][R8.64+-0x4] ;  /* 0xfffffc04080a2981 */ /* 0x000f62000c1e1900 */
[----:B------:R-:W-:Y:S01]  /*0340*/  CS2R R20, SRZ ;  /* 0x0000000000147805 */ /* 0x000fe2000001ff00 */
[----:B-1----:R-:W-:Y:S02]  /*0350*/  IMAD.MOV.U32 R17, RZ, RZ, RZ ;  /* 0x000000ffff117224 */ /* 0x002fe400078e00ff */
[----:B------:R0:W5:Y:S01]  /*0360*/  @P1 LDG.E R9, desc[UR4][R8.64+0x4] ;  /* 0x0000040408091981 */ /* 0x000162000c1e1900 */
[C---:B--2---:R-:W-:Y:S02]  /*0370*/  @!P3 PRMT R12, R14.reuse, 0x7771, RZ ;  /* 0x000077710e0cb816 */ /* 0x044fe400000000ff */
[C---:B------:R-:W-:Y:S02]  /*0380*/  @!P3 PRMT R5, R14.reuse, 0x7770, RZ ;  /* 0x000077700e05b816 */ /* 0x040fe400000000ff */
[----:B------:R-:W-:Y:S02]  /*0390*/  @!P3 PRMT R14, R14, 0x7772, RZ ;  /* 0x000077720e0eb816 */ /* 0x000fe400000000ff */
[----:B------:R-:W-:Y:S01]  /*03a0*/  @!P3 I2FP.F32.U32 R11, R12 ;  /* 0x0000000c000bb245 */ /* 0x000fe20000201000 */
[----:B------:R-:W-:Y:S01]  /*03b0*/  IMAD.MOV.U32 R12, RZ, RZ, RZ ;  /* 0x000000ffff0c7224 */ /* 0x000fe200078e00ff */
[----:B------:R-:W-:-:S02]  /*03c0*/  @!P3 I2FP.F32.U32 R0, R5 ;  /* 0x000000050000b245 */ /* 0x000fc40000201000 */
[----:B------:R-:W-:Y:S02]  /*03d0*/  @!P3 I2FP.F32.U32 R12, R14 ;  /* 0x0000000e000cb245 */ /* 0x000fe40000201000 */
[----:B------:R-:W-:Y:S01]  /*03e0*/  IADD3 R5, P3, PT, R6, R19, RZ ;  /* 0x0000001306057210 */ /* 0x000fe20007f7e0ff */
[----:B------:R-:W2:Y:S03]  /*03f0*/  @P4 LDG.E R14, desc[UR4][R22.64] ;  /* 0x00000004160e4981 */ /* 0x000ea6000c1e1900 */
[----:B------:R-:W-:Y:S02]  /*0400*/  LEA.HI.X.SX32 R4, R19, R4, 0x1, P3 ;  /* 0x0000000413047211 */ /* 0x000fe400018f0eff */
[----:B------:R-:W-:-:S04]  /*0410*/  LEA R2, P3, R5, UR8, 0x2 ;  /* 0x0000000805027c11 */ /* 0x000fc8000f8610ff */
[----:B------:R-:W-:Y:S02]  /*0420*/  LEA.HI.X R3, R5, UR9, R4, 0x2, P3 ;  /* 0x0000000905037c11 */ /* 0x000fe400098f1404 */
[----:B------:R-:W1:Y:S01]  /*0430*/  @!P6 LDC.64 R4, c[0x0][0x380] ;  /* 0x0000e000ff04eb82 */ /* 0x000e620000000a00 */
[----:B------:R-:W-:Y:S02]  /*0440*/  ISETP.GE.U32.OR P3, PT, R18, UR7, !P2 ;  /* 0x0000000712007c0c */ /* 0x000fe4000d766470 */
[C---:B---3--:R-:W-:Y:S02]  /*0450*/  @!P0 PRMT R24, R15.reuse, 0x7770, RZ ;  /* 0x000077700f188816 */ /* 0x048fe400000000ff */
[C---:B------:R-:W-:Y:S02]  /*0460*/  @!P0 PRMT R25, R15.reuse, 0x7771, RZ ;  /* 0x000077710f198816 */ /* 0x040fe400000000ff */
[----:B------:R-:W-:Y:S01]  /*0470*/  @!P0 PRMT R15, R15, 0x7772, RZ ;  /* 0x000077720f0f8816 */ /* 0x000fe200000000ff */
[----:B------:R-:W-:Y:S01]  /*0480*/  @!P6 IMAD.IADD R19, R6, 0x1, R19 ;  /* 0x000000010613e824 */ /* 0x000fe200078e0213 */
[----:B------:R-:W-:-:S02]  /*0490*/  @!P0 I2FP.F32.U32 R21, R24 ;  /* 0x0000001800158245 */ /* 0x000fc40000201000 */
[----:B------:R-:W-:Y:S02]  /*04a0*/  @!P0 I2FP.F32.U32 R20, R25 ;  /* 0x0000001900148245 */ /* 0x000fe40000201000 */
[----:B------:R-:W-:Y:S01]  /*04b0*/  @!P0 I2FP.F32.U32 R17, R15 ;  /* 0x0000000f00118245 */ /* 0x000fe20000201000 */
[----:B------:R-:W3:Y:S01]  /*04c0*/  @!P3 LDG.E R16, desc[UR4][R2.64+-0x4] ;  /* 0xfffffc040210b981 */ /* 0x000ee2000c1e1900 */
[----:B------:R-:W-:Y:S01]  /*04d0*/  ISETP.GE.U32.OR P0, PT, R18, UR7, !P1 ;  /* 0x0000000712007c0c */ /* 0x000fe2000cf06470 */
[----:B-1----:R-:W-:-:S12]  /*04e0*/  @!P6 IMAD.WIDE R4, R19, 0x4, R4 ;  /* 0x000000041304e825 */ /* 0x002fd800078e0204 */
[----:B------:R4:W3:Y:S04]  /*04f0*/  @!P0 LDG.E R2, desc[UR4][R2.64+0x4] ;  /* 0x0000040402028981 */ /* 0x0008e8000c1e1900 */
[----:B------:R1:W3:Y:S01]  /*0500*/  @!P6 LDG.E R4, desc[UR4][R4.64] ;  /* 0x000000040404e981 */ /* 0x0002e2000c1e1900 */
[----:B------:R-:W-:Y:S02]  /*0510*/  IMAD.MOV.U32 R18, RZ, RZ, 0x3de38e39 ;  /* 0x3de38e39ff127424 */ /* 0x000fe400078e00ff */
[----:B0-----:R-:W-:Y:S02]  /*0520*/  IMAD.MOV.U32 R8, RZ, RZ, 0x41100000 ;  /* 0x41100000ff087424 */ /* 0x001fe400078e00ff */
[----:B------:R-:W-:Y:S01]  /*0530*/  FADD R20, R11, R20 ;  /* 0x000000140b147221 */ /* 0x000fe20000000000 */
[C---:B----4-:R-:W-:Y:S01]  /*0540*/  @!P5 PRMT R3, R13.reuse, 0x7771, RZ ;  /* 0x000077710d03d816 */ /* 0x050fe200000000ff */
[----:B------:R-:W-:Y:S01]  /*0550*/  FFMA R15, R18, -R8, 1 ;  /* 0x3f800000120f7423 */ /* 0x000fe20000000808 */
[----:B------:R-:W-:Y:S01]  /*0560*/  IMAD.MOV.U32 R11, RZ, RZ, RZ ;  /* 0x000000ffff0b7224 */ /* 0x000fe200078e00ff */
[----:B-1----:R-:W-:-:S02]  /*0570*/  @!P5 PRMT R5, R13, 0x7770, RZ ;  /* 0x000077700d05d816 */ /* 0x002fc400000000ff */
[----:B------:R-:W-:Y:S01]  /*0580*/  FFMA R15, R15, R18, 0.11111111193895339966 ;  /* 0x3de38e390f0f7423 */ /* 0x000fe20000000012 */
[----:B------:R-:W-:Y:S01]  /*0590*/  IMAD.MOV.U32 R18, RZ, RZ, RZ ;  /* 0x000000ffff127224 */ /* 0x000fe200078e00ff */
[----:B------:R-:W-:Y:S01]  /*05a0*/  @!P5 I2FP.F32.U32 R11, R3 ;  /* 0x00000003000bd245 */ /* 0x000fe20000201000 */
[----:B------:R-:W-:Y:S01]  /*05b0*/  FADD R21, R0, R21 ;  /* 0x0000001500157221 */ /* 0x000fe20000000000 */
[----:B------:R-:W-:Y:S02]  /*05c0*/  @!P5 I2FP.F32.U32 R18, R5 ;  /* 0x000000050012d245 */ /* 0x000fe40000201000 */
[----:B-----5:R-:W-:Y:S01]  /*05d0*/  @P2 PRMT R3, R10, 0x7770, RZ ;  /* 0x000077700a032816 */ /* 0x020fe200000000ff */
[----:B------:R-:W-:Y:S01]  /*05e0*/  FADD R17, R12, R17 ;  /* 0x000000110c117221 */ /* 0x000fe20000000000 */
[----:B------:R-:W-:Y:S01]  /*05f0*/  @!P5 PRMT R13, R13, 0x7772, RZ ;  /* 0x000077720d0dd816 */ /* 0x000fe200000000ff */
[----:B------:R-:W-:Y:S01]  /*0600*/  IMAD.MOV.U32 R12, RZ, RZ, RZ ;  /* 0x000000ffff0c7224 */ /* 0x000fe200078e00ff */
[----:B------:R-:W-:Y:S01]  /*0610*/  @P2 I2FP.F32.U32 R12, R3 ;  /* 0x00000003000c2245 */ /* 0x000fe20000201000 */
[----:B------:R-:W-:Y:S01]  /*0620*/  IMAD.MOV.U32 R0, RZ, RZ, RZ ;  /* 0x000000ffff007224 */ /* 0x000fe200078e00ff */
[----:B------:R-:W-:Y:S01]  /*0630*/  @!P5 I2FP.F32.U32 R0, R13 ;  /* 0x0000000d0000d245 */ /* 0x000fe20000201000 */
[----:B------:R-:W-:Y:S01]  /*0640*/  FADD R21, R21, R18 ;  /* 0x0000001215157221 */ /* 0x000fe20000000000 */
[----:B------:R-:W-:-:S02]  /*0650*/  @P2 PRMT R13, R10, 0x7771, RZ ;  /* 0x000077710a0d2816 */ /* 0x000fc400000000ff */
[----:B------:R-:W-:Y:S01]  /*0660*/  @P2 PRMT R10, R10, 0x7772, RZ ;  /* 0x000077720a0a2816 */ /* 0x000fe200000000ff */
[----:B------:R-:W-:Y:S01]  /*0670*/  FADD R20, R20, R11 ;  /* 0x0000000b14147221 */ /* 0x000fe20000000000 */
[----:B------:R-:W-:Y:S01]  /*0680*/  FADD R21, R21, R12 ;  /* 0x0000000c15157221 */ /* 0x000fe20000000000 */
[----:B------:R-:W-:Y:S01]  /*0690*/  IMAD.MOV.U32 R3, RZ, RZ, RZ ;  /* 0x000000ffff037224 */ /* 0x000fe200078e00ff */
[----:B------:R-:W-:Y:S01]  /*06a0*/  @P2 I2FP.F32.U32 R3, R10 ;  /* 0x0000000a00032245 */ /* 0x000fe20000201000 */
[----:B------:R-:W-:Y:S01]  /*06b0*/  FADD R18, R17, R0 ;  /* 0x0000000011127221 */ /* 0x000fe20000000000 */
[----:B------:R-:W-:Y:S01]  /*06c0*/  IMAD.MOV.U32 R5, RZ, RZ, RZ ;  /* 0x000000ffff057224 */ /* 0x000fe200078e00ff */
[----:B------:R-:W-:Y:S01]  /*06d0*/  @P2 I2FP.F32.U32 R5, R13 ;  /* 0x0000000d00052245 */ /* 0x000fe20000201000 */
[----:B------:R-:W-:Y:S02]  /*06e0*/  IMAD.MOV.U32 R0, RZ, RZ, RZ ;  /* 0x000000ffff007224 */ /* 0x000fe400078e00ff */
[----:B------:R-:W-:Y:S01]  /*06f0*/  FADD R3, R18, R3 ;  /* 0x0000000312037221 */ /* 0x000fe20000000000 */
[----:B------:R-:W-:Y:S01]  /*0700*/  IMAD.MOV.U32 R10, RZ, RZ, RZ ;  /* 0x000000ffff0a7224 */ /* 0x000fe200078e00ff */
[----:B------:R-:W-:Y:S01]  /*0710*/  @P1 PRMT R13, R9, 0x7770, RZ ;  /* 0x00007770090d1816 */ /* 0x000fe200000000ff */
[----:B------:R-:W-:Y:S01]  /*0720*/  FADD R20, R20, R5 ;  /* 0x0000000514147221 */ /* 0x000fe20000000000 */
[----:B------:R-:W-:Y:S01]  /*0730*/  IMAD.MOV.U32 R5, RZ, RZ, RZ ;  /* 0x000000ffff057224 */ /* 0x000fe200078e00ff */
[----:B------:R-:W-:Y:S01]  /*0740*/  BSSY.RECONVERGENT B0, `(.L_x_18) ;  /* 0x0000041000007945 */ /* 0x000fe20003800200 */
[----:B--2---:R-:W-:-:S02]  /*0750*/  @P4 PRMT R11, R14, 0x7770, RZ ;  /* 0x000077700e0b4816 */ /* 0x004fc400000000ff */
[C---:B------:R-:W-:Y:S02]  /*0760*/  @P4 PRMT R12, R14.reuse, 0x7771, RZ ;  /* 0x000077710e0c4816 */ /* 0x040fe400000000ff */
[----:B------:R-:W-:-:S04]  /*0770*/  @P4 PRMT R14, R14, 0x7772, RZ ;  /* 0x000077720e0e4816 */ /* 0x000fc800000000ff */
[----:B------:R-:W-:Y:S02]  /*0780*/  @P4 I2FP.F32.U32 R0, R14 ;  /* 0x0000000e00004245 */ /* 0x000fe40000201000 */
[----:B------:R-:W-:Y:S01]  /*0790*/  @P4 I2FP.F32.U32 R10, R11 ;  /* 0x0000000b000a4245 */ /* 0x000fe20000201000 */
[----:B------:R-:W-:Y:S02]  /*07a0*/  IMAD.MOV.U32 R11, RZ, RZ, RZ ;  /* 0x000000ffff0b7224 */ /* 0x000fe400078e00ff */
[----:B------:R-:W-:Y:S01]  /*07b0*/  FADD R14, R3, R0 ;  /* 0x00000000030e7221 */ /* 0x000fe20000000000 */
[C---:B------:R-:W-:Y:S02]  /*07c0*/  @P1 PRMT R0, R9.reuse, 0x7771, RZ ;  /* 0x0000777109001816 */ /* 0x040fe400000000ff */
[----:B------:R-:W-:Y:S02]  /*07d0*/  @P4 I2FP.F32.U32 R5, R12 ;  /* 0x0000000c00054245 */ /* 0x000fe40000201000 */
[----:B------:R-:W-:Y:S01]  /*07e0*/  @P1 PRMT R9, R9, 0x7772, RZ ;  /* 0x0000777209091816 */ /* 0x000fe200000000ff */
[----:B------:R-:W-:Y:S01]  /*07f0*/  FADD R12, R21, R10 ;  /* 0x0000000a150c7221 */ /* 0x000fe20000000000 */
[----:B------:R-:W-:Y:S01]  /*0800*/  @P1 I2FP.F32.U32 R11, R13 ;  /* 0x0000000d000b1245 */ /* 0x000fe20000201000 */
[----:B------:R-:W-:Y:S01]  /*0810*/  IMAD.MOV.U32 R3, RZ, RZ, RZ ;  /* 0x000000ffff037224 */ /* 0x000fe200078e00ff */
[----:B------:R-:W-:Y:S01]  /*0820*/  @P1 I2FP.F32.U32 R3, R9 ;  /* 0x0000000900031245 */ /* 0x000fe20000201000 */
[----:B------:R-:W-:Y:S01]  /*0830*/  FADD R20, R20, R5 ;  /* 0x0000000514147221 */ /* 0x000fe20000000000 */
[----:B---3--:R-:W-:Y:S01]  /*0840*/  @!P3 PRMT R13, R16, 0x7770, RZ ;  /* 0x00007770100db816 */ /* 0x008fe200000000ff */
[----:B------:R-:W-:-:S02]  /*0850*/  IMAD.MOV.U32 R5, RZ, RZ, RZ ;  /* 0x000000ffff057224 */ /* 0x000fc400078e00ff */
[----:B------:R-:W-:Y:S01]  /*0860*/  FADD R11, R12, R11 ;  /* 0x0000000b0c0b7221 */ /* 0x000fe20000000000 */
[----:B------:R-:W-:Y:S01]  /*0870*/  IMAD.MOV.U32 R10, RZ, RZ, RZ ;  /* 0x000000ffff0a7224 */ /* 0x000fe200078e00ff */
[----:B------:R-:W-:Y:S02]  /*0880*/  @P1 I2FP.F32.U32 R5, R0 ;  /* 0x0000000000051245 */ /* 0x000fe40000201000 */
[----:B------:R-:W-:Y:S02]  /*0890*/  @!P3 I2FP.F32.U32 R10, R13 ;  /* 0x0000000d000ab245 */ /* 0x000fe40000201000 */
[----:B------:R-:W-:Y:S01]  /*08a0*/  @!P3 PRMT R12, R16, 0x7771, RZ ;  /* 0x00007771100cb816 */ /* 0x000fe200000000ff */
[----:B------:R-:W-:Y:S01]  /*08b0*/  FADD R13, R14, R3 ;  /* 0x000000030e0d7221 */ /* 0x000fe20000000000 */
[----:B------:R-:W-:Y:S02]  /*08c0*/  IMAD.MOV.U32 R9, RZ, RZ, RZ ;  /* 0x000000ffff097224 */ /* 0x000fe400078e00ff */
[----:B------:R-:W-:Y:S01]  /*08d0*/  FADD R20, R20, R5 ;  /* 0x0000000514147221 */ /* 0x000fe20000000000 */
[----:B------:R-:W-:Y:S01]  /*08e0*/  @!P3 I2FP.F32.U32 R9, R12 ;  /* 0x0000000c0009b245 */ /* 0x000fe20000201000 */
[----:B------:R-:W-:Y:S01]  /*08f0*/  FADD R11, R11, R10 ;  /* 0x0000000a0b0b7221 */ /* 0x000fe20000000000 */
[----:B------:R-:W-:Y:S01]  /*0900*/  IMAD.MOV.U32 R10, RZ, RZ, RZ ;  /* 0x000000ffff0a7224 */ /* 0x000fe200078e00ff */
[----:B------:R-:W-:-:S02]  /*0910*/  @!P6 PRMT R3, R4, 0x7770, RZ ;  /* 0x000077700403e816 */ /* 0x000fc400000000ff */
[----:B------:R-:W-:Y:S02]  /*0920*/  @!P6 PRMT R12, R4, 0x7771, RZ ;  /* 0x00007771040ce816 */ /* 0x000fe400000000ff */
[----:B------:R-:W-:Y:S02]  /*0930*/  @!P6 I2FP.F32.U32 R10, R3 ;  /* 0x00000003000ae245 */ /* 0x000fe40000201000 */
[----:B------:R-:W-:Y:S01]  /*0940*/  @!P0 PRMT R14, R2, 0x7770, RZ ;  /* 0x00007770020e8816 */ /* 0x000fe200000000ff */
[----:B------:R-:W-:Y:S01]  /*0950*/  FADD R20, R20, R9 ;  /* 0x0000000914147221 */ /* 0x000fe20000000000 */
[----:B------:R-:W-:Y:S01]  /*0960*/  IMAD.MOV.U32 R5, RZ, RZ, RZ ;  /* 0x000000ffff057224 */ /* 0x000fe200078e00ff */
[----:B------:R-:W-:Y:S01]  /*0970*/  @!P6 I2FP.F32.U32 R5, R12 ;  /* 0x0000000c0005e245 */ /* 0x000fe20000201000 */
[----:B------:R-:W-:Y:S01]  /*0980*/  IMAD.MOV.U32 R9, RZ, RZ, RZ ;  /* 0x000000ffff097224 */ /* 0x000fe200078e00ff */
[----:B------:R-:W-:Y:S01]  /*0990*/  @!P6 PRMT R4, R4, 0x7772, RZ ;  /* 0x000077720404e816 */ /* 0x000fe200000000ff */
[----:B------:R-:W-:Y:S01]  /*09a0*/  FADD R12, R11, R10 ;  /* 0x0000000a0b0c7221 */ /* 0x000fe20000000000 */
[----:B------:R-:W-:Y:S01]  /*09b0*/  @!P0 I2FP.F32.U32 R9, R14 ;  /* 0x0000000e00098245 */ /* 0x000fe20000201000 */
[----:B------:R-:W-:Y:S01]  /*09c0*/  IMAD.MOV.U32 R3, RZ, RZ, RZ ;  /* 0x000000ffff037224 */ /* 0x000fe200078e00ff */
[----:B------:R-:W-:-:S03]  /*09d0*/  @!P6 I2FP.F32.U32 R3, R4 ;  /* 0x000000040003e245 */ /* 0x000fc60000201000 */
[----:B------:R-:W-:Y:S01]  /*09e0*/  FADD R4, R12, R9 ;  /* 0x000000090c047221 */ /* 0x000fe20000000000 */
[----:B------:R-:W-:Y:S01]  /*09f0*/  @!P3 PRMT R16, R16, 0x7772, RZ ;  /* 0x000077721010b816 */ /* 0x000fe200000000ff */
[----:B------:R-:W-:Y:S02]  /*0a00*/  IMAD.MOV.U32 R0, RZ, RZ, RZ ;  /* 0x000000ffff007224 */ /* 0x000fe400078e00ff */
[----:B------:R-:W0:Y:S01]  /*0a10*/  FCHK P1, R4, 9 ;  /* 0x4110000004007902 */ /* 0x000e220000020000 */
[----:B------:R-:W-:Y:S02]  /*0a20*/  @!P3 I2FP.F32.U32 R0, R16 ;  /* 0x000000100000b245 */ /* 0x000fe40000201000 */
[----:B------:R-:W-:Y:S01]  /*0a30*/  @!P0 PRMT R11, R2, 0x7771, RZ ;  /* 0x00007771020b8816 */ /* 0x000fe200000000ff */
[----:B------:R-:W-:Y:S01]  /*0a40*/  FFMA R9, R4, R15, RZ ;  /* 0x0000000f04097223 */ /* 0x000fe200000000ff */
[----:B------:R-:W-:Y:S01]  /*0a50*/  @!P0 PRMT R2, R2, 0x7772, RZ ;  /* 0x0000777202028816 */ /* 0x000fe200000000ff */
[----:B------:R-:W-:Y:S01]  /*0a60*/  FADD R10, R13, R0 ;  /* 0x000000000d0a7221 */ /* 0x000fe20000000000 */
[----:B------:R-:W-:Y:S01]  /*0a70*/  FADD R20, R20, R5 ;  /* 0x0000000514147221 */ /* 0x000fe20000000000 */
[----:B------:R-:W-:Y:S01]  /*0a80*/  IMAD.MOV.U32 R5, RZ, RZ, RZ ;  /* 0x000000ffff057224 */ /* 0x000fe200078e00ff */
[----:B------:R-:W-:Y:S01]  /*0a90*/  @!P0 I2FP.F32.U32 R5, R11 ;  /* 0x0000000b00058245 */ /* 0x000fe20000201000 */
[----:B------:R-:W-:Y:S01]  /*0aa0*/  IMAD.MOV.U32 R0, RZ, RZ, RZ ;  /* 0x000000ffff007224 */ /* 0x000fe200078e00ff */
[----:B------:R-:W-:Y:S01]  /*0ab0*/  @!P0 I2FP.F32.U32 R0, R2 ;  /* 0x0000000200008245 */ /* 0x000fe20000201000 */
[----:B------:R-:W-:Y:S01]  /*0ac0*/  FADD R3, R10, R3 ;  /* 0x000000030a037221 */ /* 0x000fe20000000000 */
[----:B------:R-:W-:Y:S01]  /*0ad0*/  FFMA R10, R9, -9, R4 ;  /* 0xc1100000090a7823 */ /* 0x000fe20000000004 */
[----:B------:R-:W-:-:S02]  /*0ae0*/  FADD R2, R20, R5 ;  /* 0x0000000514027221 */ /* 0x000fc40000000000 */
[----:B------:R-:W-:Y:S01]  /*0af0*/  FADD R0, R3, R0 ;  /* 0x0000000003007221 */ /* 0x000fe20000000000 */
[----:B------:R-:W-:Y:S01]  /*0b00*/  FFMA R15, R15, R10, R9 ;  /* 0x0000000a0f0f7223 */ /* 0x000fe20000000009 */
[----:B0-----:R-:W-:Y:S06]  /*0b10*/  @!P1 BRA `(.L_x_19) ;  /* 0x00000000000c9947 */ /* 0x001fec0003800000 */
[----:B------:R-:W-:-:S07]  /*0b20*/  MOV R10, 0xb40 ;  /* 0x00000b40000a7802 */ /* 0x000fce0000000f00 */
[----:B------:R-:W-:Y:S05]  /*0b30*/  CALL.REL.NOINC `($__internal_1_$__cuda_sm3x_div_rn_noftz_f32_slowpath) ;  /* 0x0000000000ac7944 */ /* 0x000fea0003c00000 */
[----:B------:R-:W-:-:S07]  /*0b40*/  IMAD.MOV.U32 R15, RZ, RZ, R3 ;  /* 0x000000ffff0f7224 */ /* 0x000fce00078e0003 */
.L_x_19:
[----:B------:R-:W-:Y:S05]  /*0b50*/  BSYNC.RECONVERGENT B0 ;  /* 0x0000000000007941 */ /* 0x000fea0003800200 */
.L_x_18:
        /* <DEDUP_REMOVED lines=11> */
[----:B------:R-:W-:Y:S05]  /*0c10*/  CALL.REL.NOINC `($__internal_1_$__cuda_sm3x_div_rn_noftz_f32_slowpath) ;  /* 0x0000000000747944 */ /* 0x000fea0003c00000 */
[----:B------:R-:W-:-:S07]  /*0c20*/  IMAD.MOV.U32 R5, RZ, RZ, R3 ;  /* 0x000000ffff057224 */ /* 0x000fce00078e0003 */
.L_x_21:
[----:B------:R-:W-:Y:S05]  /*0c30*/  BSYNC.RECONVERGENT B0 ;  /* 0x0000000000007941 */ /* 0x000fea0003800200 */
.L_x_20:
        /* <DEDUP_REMOVED lines=13> */
.L_x_23:
[----:B------:R-:W-:Y:S05]  /*0d10*/  BSYNC.RECONVERGENT B0 ;  /* 0x0000000000007941 */ /* 0x000fea0003800200 */
.L_x_22:
[----:B------:R-:W0:Y:S01]  /*0d20*/  LDC.64 R2, c[0x0][0x388] ;  /* 0x0000e200ff027b82 */ /* 0x000e220000000a00 */
[----:B------:R-:W-:Y:S01]  /*0d30*/  F2I.U32.TRUNC.NTZ R15, R15 ;  /* 0x0000000f000f7305 */ /* 0x000fe2000020f000 */
[----:B------:R-:W-:Y:S01]  /*0d40*/  UMOV UR6, 0x3340 ;  /* 0x0000334000067882 */ /* 0x000fe20000000000 */
[----:B------:R-:W-:Y:S02]  /*0d50*/  IMAD.IADD R9, R6, 0x1, R7 ;  /* 0x0000000106097824 */ /* 0x000fe400078e0207 */
[----:B------:R-:W-:-:S04]  /*0d60*/  IMAD.U32 R11, RZ, RZ, UR6 ;  /* 0x00000006ff0b7e24 */ /* 0x000fc8000f8e00ff */
        /* <DEDUP_REMOVED lines=8> */
        .weak           $__internal_1_$__cuda_sm3x_div_rn_noftz_f32_slowpath
        .type           $__internal_1_$__cuda_sm3x_div_rn_noftz_f32_slowpath,@function
        .size           $__internal_1_$__cuda_sm3x_div_rn_noftz_f32_slowpath,(.L_x_37 - $__internal_1_$__cuda_sm3x_div_rn_noftz_f32_slowpath)
$__internal_1_$__cuda_sm3x_div_rn_noftz_f32_slowpath:
        /* <DEDUP_REMOVED lines=36> */
.L_x_25:
        /* <DEDUP_REMOVED lines=51> */
.L_x_32:
[----:B------:R-:W-:-:S04]  /*1360*/  LOP3.LUT R3, R3, 0x80000000, RZ, 0xc0, !PT ;  /* 0x8000000003037812 */ /* 0x000fc800078ec0ff */
[----:B------:R-:W-:Y:S01]  /*1370*/  LOP3.LUT R3, R3, 0x7f800000, RZ, 0xfc, !PT ;  /* 0x7f80000003037812 */ /* 0x000fe200078efcff */
[----:B------:R-:W-:Y:S06]  /*1380*/  BRA `(.L_x_33) ;  /* 0x0000000000047947 */ /* 0x000fec0003800000 */
.L_x_31:
[----:B------:R-:W-:-:S07]  /*1390*/  IMAD R3, R12, 0x800000, R3 ;  /* 0x008000000c037824 */ /* 0x000fce00078e0203 */
.L_x_33:
[----:B------:R-:W-:Y:S05]  /*13a0*/  BSYNC.RECONVERGENT B2 ;  /* 0x0000000000027941 */ /* 0x000fea0003800200 */
.L_x_30:
[----:B------:R-:W-:Y:S05]  /*13b0*/  BRA `(.L_x_34) ;  /* 0x0000000000207947 */ /* 0x000fea0003800000 */
.L_x_29:
[----:B------:R-:W-:-:S04]  /*13c0*/  LOP3.LUT R3, R13, 0x80000000, R4, 0x48, !PT ;  /* 0x800000000d037812 */ /* 0x000fc800078e4804 */
[----:B------:R-:W-:Y:S01]  /*13d0*/  LOP3.LUT R3, R3, 0x7f800000, RZ, 0xfc, !PT ;  /* 0x7f80000003037812 */ /* 0x000fe200078efcff */
[----:B------:R-:W-:Y:S06]  /*13e0*/  BRA `(.L_x_34) ;  /* 0x0000000000147947 */ /* 0x000fec0003800000 */
.L_x_28:
[----:B------:R-:W-:Y:S01]  /*13f0*/  LOP3.LUT R3, R13, 0x80000000, R4, 0x48, !PT ;  /* 0x800000000d037812 */ /* 0x000fe200078e4804 */
[----:B------:R-:W-:Y:S06]  /*1400*/  BRA `(.L_x_34) ;  /* 0x00000000000c7947 */ /* 0x000fec0003800000 */
.L_x_27:
[----:B------:R-:W0:Y:S01]  /*1410*/  MUFU.RSQ R3, -QNAN ;  /* 0xffc0000000037908 */ /* 0x000e220000001400 */
[----:B------:R-:W-:Y:S05]  /*1420*/  BRA `(.L_x_34) ;  /* 0x0000000000047947 */ /* 0x000fea0003800000 */
.L_x_26:
[----:B------:R-:W-:-:S07]  /*1430*/  FADD.FTZ R3, R4, R3 ;  /* 0x0000000304037221 */ /* 0x000fce0000010000 */
.L_x_34:
[----:B------:R-:W-:Y:S05]  /*1440*/  BSYNC.RECONVERGENT B1 ;  /* 0x0000000000017941 */ /* 0x000fea0003800200 */
.L_x_24:
[----:B------:R-:W-:-:S04]  /*1450*/  IMAD.MOV.U32 R11, RZ, RZ, 0x0 ;  /* 0x00000000ff0b7424 */ /* 0x000fc800078e00ff */
[----:B0-----:R-:W-:Y:S05]  /*1460*/  RET.REL.NODEC R10 `(_Z16unsharedBlurringP6uchar4S0_ii) ;  /* 0xffffffe80ae47950 */ /* 0x001fea0003c3ffff */
.L_x_35:
        /* <DEDUP_REMOVED lines=9> */
.L_x_37:


//--------------------- .nv.shared._Z14sharedBlurringP6uchar4S0_ii --------------------------
	.section	.nv.shared._Z14sharedBlurringP6uchar4S0_ii,"aw",@nobits
	.sectionflags	@""
	.align	4
.nv.shared._Z14sharedBlurringP6uchar4S0_ii:
	.zero		2320


//--------------------- .nv.shared.reserved.0     --------------------------
	.section	.nv.shared.reserved.0,"aw",@nobits
	.weak		__nv_reservedSMEM_offset_0_alias
	.size		__nv_reservedSMEM_offset_0_alias, 0, 64
	.other		__nv_reservedSMEM_offset_0_alias,@"STO_CUDA_RESERVED_SHARED STV_DEFAULT"
__nv_reservedSMEM_offset_0_alias:
	.zero		0
	.zero		64


//--------------------- .nv.constant0._Z14sharedBlurringP6uchar4S0_ii --------------------------
	.section	.nv.constant0._Z14sharedBlurringP6uchar4S0_ii,"a",@progbits
	.sectionflags	@""
	.align	4
.nv.constant0._Z14sharedBlurringP6uchar4S0_ii:
	.zero		920


//--------------------- .nv.constant0._Z16unsharedBlurringP6uchar4S0_ii --------------------------
	.section	.nv.constant0._Z16unsharedBlurringP6uchar4S0_ii,"a",@progbits
	.sectionflags	@""
	.align	4
.nv.constant0._Z16unsharedBlurringP6uchar4S0_ii:
	.zero		920


//--------------------- SYMBOLS --------------------------

	.type		.nv.reservedSmem.offset0,@object
	.size		.nv.reservedSmem.offset0,0x4
	.type		.nv.reservedSmem.cap,@object
	.size		.nv.reservedSmem.cap,0x4
